// auto-generated by cutlass_sweep.gemm — config: {"arch": "sm_100", "cluster_m": 2, "cluster_n": 1, "dtype": "fp16", "stages": 0, "tile_k": 64, "tile_m": 128, "tile_n": 256}
#include "cutlass/cutlass.h"
#include "cutlass/gemm/collective/collective_builder.hpp"
#include "cutlass/gemm/device/gemm_universal_adapter.h"
#include "cutlass/gemm/kernel/gemm_universal.hpp"
#include "cutlass/epilogue/collective/collective_builder.hpp"

using ElemA = cutlass::half_t;
using ElemB = cutlass::half_t;
using ElemCD = cutlass::half_t;
using Acc  = float;
using TileShape    = cute::Shape<cute::_128, cute::_256, cute::_64>;
using ClusterShape = cute::Shape<cute::_2, cute::_1, cute::_1>;

using CollectiveEpilogue = typename cutlass::epilogue::collective::CollectiveBuilder<
    cutlass::arch::Sm100, cutlass::arch::OpClassTensorOp,
    TileShape, ClusterShape,
    cutlass::epilogue::collective::EpilogueTileAuto,
    Acc, Acc,
    ElemCD, cutlass::layout::RowMajor, 128 / cutlass::sizeof_bits<ElemCD>::value,
    ElemCD, cutlass::layout::RowMajor, 128 / cutlass::sizeof_bits<ElemCD>::value,
    cutlass::epilogue::collective::EpilogueScheduleAuto
  >::CollectiveOp;

using CollectiveMainloop = typename cutlass::gemm::collective::CollectiveBuilder<
    cutlass::arch::Sm100, cutlass::arch::OpClassTensorOp,
    ElemA, cutlass::layout::RowMajor, 128 / cutlass::sizeof_bits<ElemA>::value,
    ElemB, cutlass::layout::ColumnMajor, 128 / cutlass::sizeof_bits<ElemB>::value,
    Acc,
    TileShape, ClusterShape,
    cutlass::gemm::collective::StageCountAutoCarveout<static_cast<int>(sizeof(typename CollectiveEpilogue::SharedStorage))>,
    cutlass::gemm::collective::KernelScheduleAuto
  >::CollectiveOp;

using GemmKernel = cutlass::gemm::kernel::GemmUniversal<
    cute::Shape<int,int,int,int>,
    CollectiveMainloop,
    CollectiveEpilogue
>;
using Gemm = cutlass::gemm::device::GemmUniversalAdapter<GemmKernel>;

// Force the device kernel symbol into the cubin without needing a host main.
auto* _anchor = &cutlass::device_kernel<GemmKernel>;


// ===== COMPILED SASS (sm_100a) =====

	.target	sm_100a

	.elftype	@"ET_EXEC"


//--------------------- .note.nv.tkinfo           --------------------------
	.section	.note.nv.tkinfo,"",@"SHT_NOTE"
	.sectionflags	@"SHF_NOTE_NV_TKINFO"
	.tkinfo
        /*0018*/ 	.word	0x00000002
        /*0030*/ 	.string	""
        /*0030*/ 	.string	"ptxas"
        /*0030*/ 	.string	"Cuda compilation tools, release 13.0, V13.0.88"
        /*0030*/ 	.string	"Build cuda_13.0.r13.0/compiler.36424714_0"
        /*0030*/ 	.string	"-arch sm_100a -m 64 "



//--------------------- .note.nv.cuinfo           --------------------------
	.section	.note.nv.cuinfo,"",@"SHT_NOTE"
	.sectionflags	@"SHF_NOTE_NV_CUINFO"
        /*0018*/ 	.short	0x0002
        /*001a*/ 	.short	0x0064
        /*001c*/ 	.short	0x0082
	.zero		2


//--------------------- .nv.info                  --------------------------
	.section	.nv.info,"",@"SHT_CUDA_INFO"
	.align	4


	//----- nvinfo : EIATTR_REGCOUNT
	.align		4
        /*0000*/ 	.byte	0x04, 0x2f
        /*0002*/ 	.short	(.L_19 - .L_18)
	.align		4
.L_18:
        /*0004*/ 	.word	index@(_ZN7cutlass13device_kernelINS_4gemm6kernel13GemmUniversalIN4cute5tupleIJiiiiEEENS1_10collective13CollectiveMmaINS1_35MainloopSm100TmaUmmaWarpSpecializedILi8ELi2ELi4ENS5_IJNS4_1CILi2EEENSA_ILi1EEESC_EEEEENS5_IJNSA_ILi128EEENSA_ILi256EEENSA_ILi64EEEEEENS_6half_tENS5_IJlSC_lEEESJ_SK_NS4_8TiledMMAINS4_8MMA_AtomIJNS4_26SM100_MMA_F16BF16_2x1SM_SSISJ_SJ_fLi128ELi256ELNS4_4UMMA5MajorE0ELSP_0ELNSO_7ScaleInE0ELSQ_0EEEEEENS4_6LayoutINS5_IJSC_SC_SC_EEENS5_IJNSA_ILi0EEESV_SV_EEEEENS5_IJNS4_10UnderscoreESY_SY_EEEEENS4_18SM100_TMA_2SM_LOADENS4_14ComposedLayoutINS4_7SwizzleILi3ELi4ELi3EEENS4_18smem_ptr_flag_bitsILi16EEENST_INS5_IJNSA_ILi8EEESH_EEENS5_IJSH_SC_EEEEEEEvNS4_8identityES11_S1B_vS1C_EENS_8epilogue10collective18CollectiveEpilogueINS1E_23Sm100TmaWarpSpecializedILi4ELi2ELi32ELb1ELb0EEEJNS5_IJSH_SG_SH_EEENS5_IJNST_ISH_SC_EENST_INS5_IJNSA_ILi32EEESB_EEENS5_IJSC_SF_EEEEEEEESJ_SK_SJ_SK_NS1E_6fusion15FusionCallbacksIS1I_NS1Q_17LinearCombinationISJ_fSJ_fLNS_15FloatRoundStyleE2EEES1J_S1P_JEEENS4_5SM1004TMEM4LOAD26SM100_TMEM_LOAD_32dp32b32xENS4_13SM90_TMA_LOADENS12_INS13_ILi2ELi4ELi3EEES16_NST_INS5_IJS17_S1L_EEENS5_IJS1L_SC_EEEEEEENS4_39AutoVectorizingCopyWithAssumedAlignmentILi128EEENS4_14SM90_TMA_STOREES25_S27_S27_EEEvvEEEEvNT_6ParamsE)
        /*0008*/ 	.word	0x00000073


	//----- nvinfo : EIATTR_FRAME_SIZE
	.align		4
.L_19:
        /*000c*/ 	.byte	0x04, 0x11
        /*000e*/ 	.short	(.L_21 - .L_20)
	.align		4
.L_20:
        /*0010*/ 	.word	index@($__internal_2_$__cuda_sm10x_tcgen05_guardrail_trap_unallocated_columns_being_dealloced)
        /*0014*/ 	.word	0x00000000


	//----- nvinfo : EIATTR_FRAME_SIZE
	.align		4
.L_21:
        /*0018*/ 	.byte	0x04, 0x11
        /*001a*/ 	.short	(.L_23 - .L_22)
	.align		4
.L_22:
        /*001c*/ 	.word	index@($__internal_1_$__cuda_sm10x_tcgen05_guardrail_trap_phase_invalid_during_alloc)
        /*0020*/ 	.word	0x00000000


	//----- nvinfo : EIATTR_FRAME_SIZE
	.align		4
.L_23:
        /*0024*/ 	.byte	0x04, 0x11
        /*0026*/ 	.short	(.L_25 - .L_24)
	.align		4
.L_24:
        /*0028*/ 	.word	index@($__internal_0_$__cuda_sm10x_tcgen05_guardrail_trap_col_being_dealloced_not_returned_by_alloc)
        /*002c*/ 	.word	0x00000000


	//----- nvinfo : EIATTR_FRAME_SIZE
	.align		4
.L_25:
        /*0030*/ 	.byte	0x04, 0x11
        /*0032*/ 	.short	(.L_27 - .L_26)
	.align		4
.L_26:
        /*0034*/ 	.word	index@(_ZN7cutlass13device_kernelINS_4gemm6kernel13GemmUniversalIN4cute5tupleIJiiiiEEENS1_10collective13CollectiveMmaINS1_35MainloopSm100TmaUmmaWarpSpecializedILi8ELi2ELi4ENS5_IJNS4_1CILi2EEENSA_ILi1EEESC_EEEEENS5_IJNSA_ILi128EEENSA_ILi256EEENSA_ILi64EEEEEENS_6half_tENS5_IJlSC_lEEESJ_SK_NS4_8TiledMMAINS4_8MMA_AtomIJNS4_26SM100_MMA_F16BF16_2x1SM_SSISJ_SJ_fLi128ELi256ELNS4_4UMMA5MajorE0ELSP_0ELNSO_7ScaleInE0ELSQ_0EEEEEENS4_6LayoutINS5_IJSC_SC_SC_EEENS5_IJNSA_ILi0EEESV_SV_EEEEENS5_IJNS4_10UnderscoreESY_SY_EEEEENS4_18SM100_TMA_2SM_LOADENS4_14ComposedLayoutINS4_7SwizzleILi3ELi4ELi3EEENS4_18smem_ptr_flag_bitsILi16EEENST_INS5_IJNSA_ILi8EEESH_EEENS5_IJSH_SC_EEEEEEEvNS4_8identityES11_S1B_vS1C_EENS_8epilogue10collective18CollectiveEpilogueINS1E_23Sm100TmaWarpSpecializedILi4ELi2ELi32ELb1ELb0EEEJNS5_IJSH_SG_SH_EEENS5_IJNST_ISH_SC_EENST_INS5_IJNSA_ILi32EEESB_EEENS5_IJSC_SF_EEEEEEEESJ_SK_SJ_SK_NS1E_6fusion15FusionCallbacksIS1I_NS1Q_17LinearCombinationISJ_fSJ_fLNS_15FloatRoundStyleE2EEES1J_S1P_JEEENS4_5SM1004TMEM4LOAD26SM100_TMEM_LOAD_32dp32b32xENS4_13SM90_TMA_LOADENS12_INS13_ILi2ELi4ELi3EEES16_NST_INS5_IJS17_S1L_EEENS5_IJS1L_SC_EEEEEEENS4_39AutoVectorizingCopyWithAssumedAlignmentILi128EEENS4_14SM90_TMA_STOREES25_S27_S27_EEEvvEEEEvNT_6ParamsE)
        /*0038*/ 	.word	0x00000000


	//----- nvinfo : EIATTR_MIN_STACK_SIZE
	.align		4
.L_27:
        /*003c*/ 	.byte	0x04, 0x12
        /*003e*/ 	.short	(.L_29 - .L_28)
	.align		4
.L_28:
        /*0040*/ 	.word	index@(_ZN7cutlass13device_kernelINS_4gemm6kernel13GemmUniversalIN4cute5tupleIJiiiiEEENS1_10collective13CollectiveMmaINS1_35MainloopSm100TmaUmmaWarpSpecializedILi8ELi2ELi4ENS5_IJNS4_1CILi2EEENSA_ILi1EEESC_EEEEENS5_IJNSA_ILi128EEENSA_ILi256EEENSA_ILi64EEEEEENS_6half_tENS5_IJlSC_lEEESJ_SK_NS4_8TiledMMAINS4_8MMA_AtomIJNS4_26SM100_MMA_F16BF16_2x1SM_SSISJ_SJ_fLi128ELi256ELNS4_4UMMA5MajorE0ELSP_0ELNSO_7ScaleInE0ELSQ_0EEEEEENS4_6LayoutINS5_IJSC_SC_SC_EEENS5_IJNSA_ILi0EEESV_SV_EEEEENS5_IJNS4_10UnderscoreESY_SY_EEEEENS4_18SM100_TMA_2SM_LOADENS4_14ComposedLayoutINS4_7SwizzleILi3ELi4ELi3EEENS4_18smem_ptr_flag_bitsILi16EEENST_INS5_IJNSA_ILi8EEESH_EEENS5_IJSH_SC_EEEEEEEvNS4_8identityES11_S1B_vS1C_EENS_8epilogue10collective18CollectiveEpilogueINS1E_23Sm100TmaWarpSpecializedILi4ELi2ELi32ELb1ELb0EEEJNS5_IJSH_SG_SH_EEENS5_IJNST_ISH_SC_EENST_INS5_IJNSA_ILi32EEESB_EEENS5_IJSC_SF_EEEEEEEESJ_SK_SJ_SK_NS1E_6fusion15FusionCallbacksIS1I_NS1Q_17LinearCombinationISJ_fSJ_fLNS_15FloatRoundStyleE2EEES1J_S1P_JEEENS4_5SM1004TMEM4LOAD26SM100_TMEM_LOAD_32dp32b32xENS4_13SM90_TMA_LOADENS12_INS13_ILi2ELi4ELi3EEES16_NST_INS5_IJS17_S1L_EEENS5_IJS1L_SC_EEEEEEENS4_39AutoVectorizingCopyWithAssumedAlignmentILi128EEENS4_14SM90_TMA_STOREES25_S27_S27_EEEvvEEEEvNT_6ParamsE)
        /*0044*/ 	.word	0x00000000
.L_29:


//--------------------- .nv.compat                --------------------------
	.section	.nv.compat,"",@"SHT_CUDA_COMPAT_INFO"
	.align	4
        /*0000*/ 	.byte	0x02, 0x09, 0x01, 0x00, 0x02, 0x02, 0x02, 0x00, 0x02, 0x05, 0x05, 0x00, 0x03, 0x07, 0x01, 0x01
        /*0010*/ 	.byte	0x02, 0x03, 0x01, 0x00, 0x02, 0x06, 0x01, 0x00, 0x04, 0x0b, 0x08, 0x00, 0x09, 0x00, 0x00, 0x00
        /*0020*/ 	.byte	0x00, 0x00, 0x00, 0x00


//--------------------- .nv.info._ZN7cutlass13device_kernelINS_4gemm6kernel13GemmUniversalIN4cute5tupleIJiiiiEEENS1_10collective13CollectiveMmaINS1_35MainloopSm100TmaUmmaWarpSpecializedILi8ELi2ELi4ENS5_IJNS4_1CILi2EEENSA_ILi1EEESC_EEEEENS5_IJNSA_ILi128EEENSA_ILi256EEENSA_ILi64EEEEEENS_6half_tENS5_IJlSC_lEEESJ_SK_NS4_8TiledMMAINS4_8MMA_AtomIJNS4_26SM100_MMA_F16BF16_2x1SM_SSISJ_SJ_fLi128ELi256ELNS4_4UMMA5MajorE0ELSP_0ELNSO_7ScaleInE0ELSQ_0EEEEEENS4_6LayoutINS5_IJSC_SC_SC_EEENS5_IJNSA_ILi0EEESV_SV_EEEEENS5_IJNS4_10UnderscoreESY_SY_EEEEENS4_18SM100_TMA_2SM_LOADENS4_14ComposedLayoutINS4_7SwizzleILi3ELi4ELi3EEENS4_18smem_ptr_flag_bitsILi16EEENST_INS5_IJNSA_ILi8EEESH_EEENS5_IJSH_SC_EEEEEEEvNS4_8identityES11_S1B_vS1C_EENS_8epilogue10collective18CollectiveEpilogueINS1E_23Sm100TmaWarpSpecializedILi4ELi2ELi32ELb1ELb0EEEJNS5_IJSH_SG_SH_EEENS5_IJNST_ISH_SC_EENST_INS5_IJNSA_ILi32EEESB_EEENS5_IJSC_SF_EEEEEEEESJ_SK_SJ_SK_NS1E_6fusion15FusionCallbacksIS1I_NS1Q_17LinearCombinationISJ_fSJ_fLNS_15FloatRoundStyleE2EEES1J_S1P_JEEENS4_5SM1004TMEM4LOAD26SM100_TMEM_LOAD_32dp32b32xENS4_13SM90_TMA_LOADENS12_INS13_ILi2ELi4ELi3EEES16_NST_INS5_IJS17_S1L_EEENS5_IJS1L_SC_EEEEEEENS4_39AutoVectorizingCopyWithAssumedAlignmentILi128EEENS4_14SM90_TMA_STOREES25_S27_S27_EEEvvEEEEvNT_6ParamsE --------------------------
	.section	.nv.info._ZN7cutlass13device_kernelINS_4gemm6kernel13GemmUniversalIN4cute5tupleIJiiiiEEENS1_10collective13CollectiveMmaINS1_35MainloopSm100TmaUmmaWarpSpecializedILi8ELi2ELi4ENS5_IJNS4_1CILi2EEENSA_ILi1EEESC_EEEEENS5_IJNSA_ILi128EEENSA_ILi256EEENSA_ILi64EEEEEENS_6half_tENS5_IJlSC_lEEESJ_SK_NS4_8TiledMMAINS4_8MMA_AtomIJNS4_26SM100_MMA_F16BF16_2x1SM_SSISJ_SJ_fLi128ELi256ELNS4_4UMMA5MajorE0ELSP_0ELNSO_7ScaleInE0ELSQ_0EEEEEENS4_6LayoutINS5_IJSC_SC_SC_EEENS5_IJNSA_ILi0EEESV_SV_EEEEENS5_IJNS4_10UnderscoreESY_SY_EEEEENS4_18SM100_TMA_2SM_LOADENS4_14ComposedLayoutINS4_7SwizzleILi3ELi4ELi3EEENS4_18smem_ptr_flag_bitsILi16EEENST_INS5_IJNSA_ILi8EEESH_EEENS5_IJSH_SC_EEEEEEEvNS4_8identityES11_S1B_vS1C_EENS_8epilogue10collective18CollectiveEpilogueINS1E_23Sm100TmaWarpSpecializedILi4ELi2ELi32ELb1ELb0EEEJNS5_IJSH_SG_SH_EEENS5_IJNST_ISH_SC_EENST_INS5_IJNSA_ILi32EEESB_EEENS5_IJSC_SF_EEEEEEEESJ_SK_SJ_SK_NS1E_6fusion15FusionCallbacksIS1I_NS1Q_17LinearCombinationISJ_fSJ_fLNS_15FloatRoundStyleE2EEES1J_S1P_JEEENS4_5SM1004TMEM4LOAD26SM100_TMEM_LOAD_32dp32b32xENS4_13SM90_TMA_LOADENS12_INS13_ILi2ELi4ELi3EEES16_NST_INS5_IJS17_S1L_EEENS5_IJS1L_SC_EEEEEEENS4_39AutoVectorizingCopyWithAssumedAlignmentILi128EEENS4_14SM90_TMA_STOREES25_S27_S27_EEEvvEEEEvNT_6ParamsE,"",@"SHT_CUDA_INFO"
	.sectionflags	@""
	.align	4


	//----- nvinfo : EIATTR_CUDA_API_VERSION
	.align		4
        /*0000*/ 	.byte	0x04, 0x37
        /*0002*/ 	.short	(.L_31 - .L_30)
.L_30:
        /*0004*/ 	.word	0x00000082


	//----- nvinfo : EIATTR_KPARAM_INFO
	.align		4
.L_31:
        /*0008*/ 	.byte	0x04, 0x17
        /*000a*/ 	.short	(.L_33 - .L_32)
.L_32:
        /*000c*/ 	.word	0x00000000
        /*0010*/ 	.short	0x0000
        /*0012*/ 	.short	0x0000
        /*0014*/ 	.byte	0x00, 0xf0, 0x01, 0x20


	//----- nvinfo : EIATTR_AT_ENTRY_FRAGMENTS
	.align		4
.L_33:
        /*0018*/ 	.byte	0x04, 0x4f
        /*001a*/ 	.short	(.L_35 - .L_34)


	//   ....[0]....
.L_34:
        /*001c*/ 	.word	0x00000007


	//----- nvinfo : EIATTR_RESERVED_SMEM_USED
	.align		4
.L_35:
        /*0020*/ 	.byte	0x01, 0x41
	.zero		2


	//----- nvinfo : EIATTR_SPARSE_MMA_MASK
	.align		4
        /*0024*/ 	.byte	0x03, 0x50
        /*0026*/ 	.short	0x0000


	//----- nvinfo : EIATTR_TCGEN05_2CTA_USED
	.align		4
        /*0028*/ 	.byte	0x01, 0x52
	.zero		2


	//----- nvinfo : EIATTR_MAXREG_COUNT
	.align		4
        /*002c*/ 	.byte	0x03, 0x1b
        /*002e*/ 	.short	0x00ff


	//----- nvinfo : EIATTR_NUM_BARRIERS
	.align		4
        /*0030*/ 	.byte	0x02, 0x4c
        /*0032*/ 	.byte	0x07
	.zero		1


	//----- nvinfo : EIATTR_EXTERNS
	.align		4
        /*0034*/ 	.byte	0x04, 0x0f
        /*0036*/ 	.short	(.L_37 - .L_36)


	//   ....[0]....
	.align		4
.L_36:
        /*0038*/ 	.word	index@(__assertfail)


	//----- nvinfo : EIATTR_MERCURY_ISA_VERSION
	.align		4
.L_37:
        /*003c*/ 	.byte	0x03, 0x5f
        /*003e*/ 	.short	0x0101


	//----- nvinfo : EIATTR_INT_WARP_WIDE_INSTR_OFFSETS
	.align		4
        /*0040*/ 	.byte	0x04, 0x31
        /*0042*/ 	.short	(.L_39 - .L_38)


	//   ....[0]....
.L_38:
        /*0044*/ 	.word	0x00000d90


	//   ....[1]....
        /*0048*/ 	.word	0x00000e30


	//   ....[2]....
        /*004c*/ 	.word	0x00002190


	//   ....[3]....
        /*0050*/ 	.word	0x000042a0


	//   ....[4]....
        /*0054*/ 	.word	0x000042d0


	//   ....[5]....
        /*0058*/ 	.word	0x00004320


	//   ....[6]....
        /*005c*/ 	.word	0x00004c40


	//   ....[7]....
        /*0060*/ 	.word	0x00004c60


	//   ....[8]....
        /*0064*/ 	.word	0x00004d40


	//   ....[9]....
        /*0068*/ 	.word	0x00004e00


	//   ....[10]....
        /*006c*/ 	.word	0x00004e20


	//   ....[11]....
        /*0070*/ 	.word	0x00004ef0


	//   ....[12]....
        /*0074*/ 	.word	0x00004fe0


	//   ....[13]....
        /*0078*/ 	.word	0x00005000


	//   ....[14]....
        /*007c*/ 	.word	0x00005100


	//   ....[15]....
        /*0080*/ 	.word	0x000052b0


	//   ....[16]....
        /*0084*/ 	.word	0x000052c0


	//   ....[17]....
        /*0088*/ 	.word	0x00005450


	//----- nvinfo : EIATTR_COOP_GROUP_MASK_REGIDS
	.align		4
.L_39:
        /*008c*/ 	.byte	0x04, 0x29
        /*008e*/ 	.short	(.L_41 - .L_40)


	//   ....[0]....
.L_40:
        /*0090*/ 	.word	0xffffffff


	//   ....[1]....
        /*0094*/ 	.word	0xffffffff


	//   ....[2]....
        /*0098*/ 	.word	0xffffffff


	//   ....[3]....
        /*009c*/ 	.word	0xffffffff


	//   ....[4]....
        /*00a0*/ 	.word	0xffffffff


	//   ....[5]....
        /*00a4*/ 	.word	0xffffffff


	//   ....[6]....
        /*00a8*/ 	.word	0xffffffff


	//   ....[7]....
        /*00ac*/ 	.word	0xffffffff


	//   ....[8]....
        /*00b0*/ 	.word	0xffffffff


	//   ....[9]....
        /*00b4*/ 	.word	0xffffffff


	//   ....[10]....
        /*00b8*/ 	.word	0xffffffff


	//   ....[11]....
        /*00bc*/ 	.word	0xffffffff


	//   ....[12]....
        /*00c0*/ 	.word	0xffffffff


	//   ....[13]....
        /*00c4*/ 	.word	0xffffffff


	//----- nvinfo : EIATTR_COOP_GROUP_INSTR_OFFSETS
	.align		4
.L_41:
        /*00c8*/ 	.byte	0x04, 0x28
        /*00ca*/ 	.short	(.L_43 - .L_42)


	//   ....[0]....
.L_42:
        /*00cc*/ 	.word	0x000000c0


	//   ....[1]....
        /*00d0*/ 	.word	0x00000500


	//   ....[2]....
        /*00d4*/ 	.word	0x00000700


	//   ....[3]....
        /*00d8*/ 	.word	0x00000890


	//   ....[4]....
        /*00dc*/ 	.word	0x00000980


	//   ....[5]....
        /*00e0*/ 	.word	0x00000ae0


	//   ....[6]....
        /*00e4*/ 	.word	0x00000c70


	//   ....[7]....
        /*00e8*/ 	.word	0x00000eb0


	//   ....[8]....
        /*00ec*/ 	.word	0x00002070


	//   ....[9]....
        /*00f0*/ 	.word	0x00003090


	//   ....[10]....
        /*00f4*/ 	.word	0x00003560


	//   ....[11]....
        /*00f8*/ 	.word	0x00003590


	//   ....[12]....
        /*00fc*/ 	.word	0x000041b0


	//   ....[13]....
        /*0100*/ 	.word	0x000043c0


	//----- nvinfo : EIATTR_VRC_CTA_INIT_COUNT
	.align		4
.L_43:
        /*0104*/ 	.byte	0x02, 0x4a
        /*0106*/ 	.byte	0x80
	.zero		1


	//----- nvinfo : EIATTR_SYSCALL_OFFSETS
	.align		4
        /*0108*/ 	.byte	0x04, 0x46
        /*010a*/ 	.short	(.L_45 - .L_44)


	//   ....[0]....
.L_44:
        /*010c*/ 	.word	0x00005f40


	//   ....[1]....
        /*0110*/ 	.word	0x00006030


	//   ....[2]....
        /*0114*/ 	.word	0x000067a0


	//   ....[3]....
        /*0118*/ 	.word	0x00007460


	//   ....[4]....
        /*011c*/ 	.word	0x00008100


	//   ....[5]....
        /*0120*/ 	.word	0x00008da0


	//----- nvinfo : EIATTR_MBARRIER_INSTR_OFFSETS
	.align		4
.L_45:
        /*0124*/ 	.byte	0x04, 0x39
        /*0126*/ 	.short	(.L_47 - .L_46)


	//   ....[0]....
.L_46:
        /*0128*/ 	.word	0x000005f0
        /*012c*/ 	.word	0x000000ff
        /*0130*/ 	.word	0x00000000
        /*0134*/ 	.short	0x0100
        /*0136*/ 	.byte	0x08
	.zero		1


	//   ....[1]....
        /*0138*/ 	.word	0x00000600
        /*013c*/ 	.word	0x000000ff
        /*0140*/ 	.word	0x00000040
        /*0144*/ 	.short	0x0100
        /*0146*/ 	.byte	0x08
	.zero		1


	//   ....[2]....
        /*0148*/ 	.word	0x00000610
        /*014c*/ 	.word	0x000000ff
        /*0150*/ 	.word	0x00000008
        /*0154*/ 	.short	0x0100
        /*0156*/ 	.byte	0x08
	.zero		1


	//   ....[3]....
        /*0158*/ 	.word	0x00000620
        /*015c*/ 	.word	0x000000ff
        /*0160*/ 	.word	0x00000048
        /*0164*/ 	.short	0x0100
        /*0166*/ 	.byte	0x08
	.zero		1


	//   ....[4]....
        /*0168*/ 	.word	0x00000630
        /*016c*/ 	.word	0x000000ff
        /*0170*/ 	.word	0x00000010
        /*0174*/ 	.short	0x0100
        /*0176*/ 	.byte	0x08
	.zero		1


	//   ....[5]....
        /*0178*/ 	.word	0x00000640
        /*017c*/ 	.word	0x000000ff
        /*0180*/ 	.word	0x00000050
        /*0184*/ 	.short	0x0100
        /*0186*/ 	.byte	0x08
	.zero		1


	//   ....[6]....
        /*0188*/ 	.word	0x00000650
        /*018c*/ 	.word	0x000000ff
        /*0190*/ 	.word	0x00000018
        /*0194*/ 	.short	0x0100
        /*0196*/ 	.byte	0x08
	.zero		1


	//   ....[7]....
        /*0198*/ 	.word	0x00000660
        /*019c*/ 	.word	0x000000ff
        /*01a0*/ 	.word	0x00000058
        /*01a4*/ 	.short	0x0100
        /*01a6*/ 	.byte	0x08
	.zero		1


	//   ....[8]....
        /*01a8*/ 	.word	0x00000670
        /*01ac*/ 	.word	0x000000ff
        /*01b0*/ 	.word	0x00000020
        /*01b4*/ 	.short	0x0100
        /*01b6*/ 	.byte	0x08
	.zero		1


	//   ....[9]....
        /*01b8*/ 	.word	0x00000680
        /*01bc*/ 	.word	0x000000ff
        /*01c0*/ 	.word	0x00000060
        /*01c4*/ 	.short	0x0100
        /*01c6*/ 	.byte	0x08
	.zero		1


	//   ....[10]....
        /*01c8*/ 	.word	0x00000690
        /*01cc*/ 	.word	0x000000ff
        /*01d0*/ 	.word	0x00000028
        /*01d4*/ 	.short	0x0100
        /*01d6*/ 	.byte	0x08
	.zero		1


	//   ....[11]....
        /*01d8*/ 	.word	0x000006a0
        /*01dc*/ 	.word	0x000000ff
        /*01e0*/ 	.word	0x00000068
        /*01e4*/ 	.short	0x0100
        /*01e6*/ 	.byte	0x08
	.zero		1


	//   ....[12]....
        /*01e8*/ 	.word	0x000006b0
        /*01ec*/ 	.word	0x000000ff
        /*01f0*/ 	.word	0x00000030
        /*01f4*/ 	.short	0x0100
        /*01f6*/ 	.byte	0x08
	.zero		1


	//   ....[13]....
        /*01f8*/ 	.word	0x000006c0
        /*01fc*/ 	.word	0x000000ff
        /*0200*/ 	.word	0x00000070
        /*0204*/ 	.short	0x0100
        /*0206*/ 	.byte	0x08
	.zero		1


	//   ....[14]....
        /*0208*/ 	.word	0x000006d0
        /*020c*/ 	.word	0x000000ff
        /*0210*/ 	.word	0x00000038
        /*0214*/ 	.short	0x0100
        /*0216*/ 	.byte	0x08
	.zero		1


	//   ....[15]....
        /*0218*/ 	.word	0x000006e0
        /*021c*/ 	.word	0x000000ff
        /*0220*/ 	.word	0x00000078
        /*0224*/ 	.short	0x0100
        /*0226*/ 	.byte	0x08
	.zero		1


	//   ....[16]....
        /*0228*/ 	.word	0x00000800
        /*022c*/ 	.word	0x000000ff
        /*0230*/ 	.word	0x00000080
        /*0234*/ 	.short	0x0100
        /*0236*/ 	.byte	0x09
	.zero		1


	//   ....[17]....
        /*0238*/ 	.word	0x00000810
        /*023c*/ 	.word	0x000000ff
        /*0240*/ 	.word	0x000000a0
        /*0244*/ 	.short	0x0100
        /*0246*/ 	.byte	0x09
	.zero		1


	//   ....[18]....
        /*0248*/ 	.word	0x00000820
        /*024c*/ 	.word	0x000000ff
        /*0250*/ 	.word	0x00000088
        /*0254*/ 	.short	0x0100
        /*0256*/ 	.byte	0x09
	.zero		1


	//   ....[19]....
        /*0258*/ 	.word	0x00000830
        /*025c*/ 	.word	0x000000ff
        /*0260*/ 	.word	0x000000a8
        /*0264*/ 	.short	0x0100
        /*0266*/ 	.byte	0x09
	.zero		1


	//   ....[20]....
        /*0268*/ 	.word	0x00000840
        /*026c*/ 	.word	0x000000ff
        /*0270*/ 	.word	0x00000090
        /*0274*/ 	.short	0x0100
        /*0276*/ 	.byte	0x09
	.zero		1


	//   ....[21]....
        /*0278*/ 	.word	0x00000850
        /*027c*/ 	.word	0x000000ff
        /*0280*/ 	.word	0x000000b0
        /*0284*/ 	.short	0x0100
        /*0286*/ 	.byte	0x09
	.zero		1


	//   ....[22]....
        /*0288*/ 	.word	0x00000860
        /*028c*/ 	.word	0x000000ff
        /*0290*/ 	.word	0x00000098
        /*0294*/ 	.short	0x0100
        /*0296*/ 	.byte	0x09
	.zero		1


	//   ....[23]....
        /*0298*/ 	.word	0x00000870
        /*029c*/ 	.word	0x000000ff
        /*02a0*/ 	.word	0x000000b8
        /*02a4*/ 	.short	0x0100
        /*02a6*/ 	.byte	0x09
	.zero		1


	//   ....[24]....
        /*02a8*/ 	.word	0x00000950
        /*02ac*/ 	.word	0x000000ff
        /*02b0*/ 	.word	0x000000c0
        /*02b4*/ 	.short	0x0100
        /*02b6*/ 	.byte	0x08
	.zero		1


	//   ....[25]....
        /*02b8*/ 	.word	0x00000960
        /*02bc*/ 	.word	0x000000ff
        /*02c0*/ 	.word	0x000000c8
        /*02c4*/ 	.short	0x0100
        /*02c6*/ 	.byte	0x08
	.zero		1


	//   ....[26]....
        /*02c8*/ 	.word	0x00000a90
        /*02cc*/ 	.word	0x000000ff
        /*02d0*/ 	.word	0x000000d0
        /*02d4*/ 	.short	0x0100
        /*02d6*/ 	.byte	0x08
	.zero		1


	//   ....[27]....
        /*02d8*/ 	.word	0x00000aa0
        /*02dc*/ 	.word	0x000000ff
        /*02e0*/ 	.word	0x000000e0
        /*02e4*/ 	.short	0x0100
        /*02e6*/ 	.byte	0x08
	.zero		1


	//   ....[28]....
        /*02e8*/ 	.word	0x00000ab0
        /*02ec*/ 	.word	0x000000ff
        /*02f0*/ 	.word	0x000000d8
        /*02f4*/ 	.short	0x0100
        /*02f6*/ 	.byte	0x08
	.zero		1


	//   ....[29]....
        /*02f8*/ 	.word	0x00000ac0
        /*02fc*/ 	.word	0x000000ff
        /*0300*/ 	.word	0x000000e8
        /*0304*/ 	.short	0x0100
        /*0306*/ 	.byte	0x08
	.zero		1


	//   ....[30]....
        /*0308*/ 	.word	0x00000be0
        /*030c*/ 	.word	0x000000ff
        /*0310*/ 	.word	0x000000f0
        /*0314*/ 	.short	0x0100
        /*0316*/ 	.byte	0x09
	.zero		1


	//   ....[31]....
        /*0318*/ 	.word	0x00000bf0
        /*031c*/ 	.word	0x000000ff
        /*0320*/ 	.word	0x00000110
        /*0324*/ 	.short	0x0100
        /*0326*/ 	.byte	0x09
	.zero		1


	//   ....[32]....
        /*0328*/ 	.word	0x00000c00
        /*032c*/ 	.word	0x000000ff
        /*0330*/ 	.word	0x000000f8
        /*0334*/ 	.short	0x0100
        /*0336*/ 	.byte	0x09
	.zero		1


	//   ....[33]....
        /*0338*/ 	.word	0x00000c10
        /*033c*/ 	.word	0x000000ff
        /*0340*/ 	.word	0x00000118
        /*0344*/ 	.short	0x0100
        /*0346*/ 	.byte	0x09
	.zero		1


	//   ....[34]....
        /*0348*/ 	.word	0x00000c20
        /*034c*/ 	.word	0x000000ff
        /*0350*/ 	.word	0x00000100
        /*0354*/ 	.short	0x0100
        /*0356*/ 	.byte	0x09
	.zero		1


	//   ....[35]....
        /*0358*/ 	.word	0x00000c30
        /*035c*/ 	.word	0x000000ff
        /*0360*/ 	.word	0x00000120
        /*0364*/ 	.short	0x0100
        /*0366*/ 	.byte	0x09
	.zero		1


	//   ....[36]....
        /*0368*/ 	.word	0x00000c40
        /*036c*/ 	.word	0x000000ff
        /*0370*/ 	.word	0x00000108
        /*0374*/ 	.short	0x0100
        /*0376*/ 	.byte	0x09
	.zero		1


	//   ....[37]....
        /*0378*/ 	.word	0x00000c50
        /*037c*/ 	.word	0x000000ff
        /*0380*/ 	.word	0x00000128
        /*0384*/ 	.short	0x0100
        /*0386*/ 	.byte	0x09
	.zero		1


	//   ....[38]....
        /*0388*/ 	.word	0x00000d40
        /*038c*/ 	.word	0x000000ff
        /*0390*/ 	.word	0x00000130
        /*0394*/ 	.short	0x0100
        /*0396*/ 	.byte	0x08
	.zero		1


	//   ....[39]....
        /*0398*/ 	.word	0x00000d50
        /*039c*/ 	.word	0x000000ff
        /*03a0*/ 	.word	0x00000140
        /*03a4*/ 	.short	0x0100
        /*03a6*/ 	.byte	0x08
	.zero		1


	//   ....[40]....
        /*03a8*/ 	.word	0x00000d60
        /*03ac*/ 	.word	0x000000ff
        /*03b0*/ 	.word	0x00000138
        /*03b4*/ 	.short	0x0100
        /*03b6*/ 	.byte	0x08
	.zero		1


	//   ....[41]....
        /*03b8*/ 	.word	0x00000d70
        /*03bc*/ 	.word	0x000000ff
        /*03c0*/ 	.word	0x00000148
        /*03c4*/ 	.short	0x0100
        /*03c6*/ 	.byte	0x08
	.zero		1


	//   ....[42]....
        /*03c8*/ 	.word	0x00000e60
        /*03cc*/ 	.word	0x000000ff
        /*03d0*/ 	.word	0x00000150
        /*03d4*/ 	.short	0x0100
        /*03d6*/ 	.byte	0x07
	.zero		1


	//   ....[43]....
        /*03d8*/ 	.word	0x00001870
        /*03dc*/ 	.word	0x00000002
        /*03e0*/ 	.word	0x00000140
        /*03e4*/ 	.short	0x010a
        /*03e6*/ 	.byte	0xff
	.zero		1


	//   ....[44]....
        /*03e8*/ 	.word	0x000018a0
        /*03ec*/ 	.word	0x00000002
        /*03f0*/ 	.word	0x00000130
        /*03f4*/ 	.short	0x0101
        /*03f6*/ 	.byte	0xff
	.zero		1


	//   ....[45]....
        /*03f8*/ 	.word	0x00001970
        /*03fc*/ 	.word	0x000000ff
        /*0400*/ 	.word	0x00000040
        /*0404*/ 	.short	0x010a
        /*0406*/ 	.byte	0x08
	.zero		1


	//   ....[46]....
        /*0408*/ 	.word	0x00001a70
        /*040c*/ 	.word	0x000000ff
        /*0410*/ 	.word	0x00000040
        /*0414*/ 	.short	0x010a
        /*0416*/ 	.byte	0x21
	.zero		1


	//   ....[47]....
        /*0418*/ 	.word	0x00001c20
        /*041c*/ 	.word	0x000000ff
        /*0420*/ 	.word	0x00000040
        /*0424*/ 	.short	0x010a
        /*0426*/ 	.byte	0x08
	.zero		1


	//   ....[48]....
        /*0428*/ 	.word	0x00001d20
        /*042c*/ 	.word	0x000000ff
        /*0430*/ 	.word	0x000000c8
        /*0434*/ 	.short	0x0101
        /*0436*/ 	.byte	0x06
	.zero		1


	//   ....[49]....
        /*0438*/ 	.word	0x00001d40
        /*043c*/ 	.word	0x000000ff
        /*0440*/ 	.word	0x00000040
        /*0444*/ 	.short	0x010a
        /*0446*/ 	.byte	0x08
	.zero		1


	//   ....[50]....
        /*0448*/ 	.word	0x00001dc0
        /*044c*/ 	.word	0x000000ff
        /*0450*/ 	.word	0x00000040
        /*0454*/ 	.short	0x010a
        /*0456*/ 	.byte	0x11
	.zero		1


	//   ....[51]....
        /*0458*/ 	.word	0x00001f50
        /*045c*/ 	.word	0x000000ff
        /*0460*/ 	.word	0x00000040
        /*0464*/ 	.short	0x010a
        /*0466*/ 	.byte	0x08
	.zero		1


	//   ....[52]....
        /*0468*/ 	.word	0x000020a0
        /*046c*/ 	.word	0x00000002
        /*0470*/ 	.word	0x000000d0
        /*0474*/ 	.short	0x010a
        /*0476*/ 	.byte	0xff
	.zero		1


	//   ....[53]....
        /*0478*/ 	.word	0x00002160
        /*047c*/ 	.word	0x00000002
        /*0480*/ 	.word	0x00000000
        /*0484*/ 	.short	0x0101
        /*0486*/ 	.byte	0xff
	.zero		1


	//   ....[54]....
        /*0488*/ 	.word	0x000026c0
        /*048c*/ 	.word	0x000000ff
        /*0490*/ 	.word	0x00000000
        /*0494*/ 	.short	0x010a
        /*0496*/ 	.byte	0x04
	.zero		1


	//   ....[55]....
        /*0498*/ 	.word	0x00002750
        /*049c*/ 	.word	0x000000ff
        /*04a0*/ 	.word	0x00000000
        /*04a4*/ 	.short	0x010a
        /*04a6*/ 	.byte	0x04
	.zero		1


	//   ....[56]....
        /*04a8*/ 	.word	0x000027e0
        /*04ac*/ 	.word	0x000000ff
        /*04b0*/ 	.word	0x00000000
        /*04b4*/ 	.short	0x010a
        /*04b6*/ 	.byte	0x04
	.zero		1


	//   ....[57]....
        /*04b8*/ 	.word	0x00002870
        /*04bc*/ 	.word	0x000000ff
        /*04c0*/ 	.word	0x00000000
        /*04c4*/ 	.short	0x010a
        /*04c6*/ 	.byte	0x04
	.zero		1


	//   ....[58]....
        /*04c8*/ 	.word	0x00002900
        /*04cc*/ 	.word	0x000000ff
        /*04d0*/ 	.word	0x00000000
        /*04d4*/ 	.short	0x010a
        /*04d6*/ 	.byte	0x04
	.zero		1


	//   ....[59]....
        /*04d8*/ 	.word	0x00002990
        /*04dc*/ 	.word	0x000000ff
        /*04e0*/ 	.word	0x00000000
        /*04e4*/ 	.short	0x010a
        /*04e6*/ 	.byte	0x04
	.zero		1


	//   ....[60]....
        /*04e8*/ 	.word	0x00002a20
        /*04ec*/ 	.word	0x000000ff
        /*04f0*/ 	.word	0x00000000
        /*04f4*/ 	.short	0x010a
        /*04f6*/ 	.byte	0x04
	.zero		1


	//   ....[61]....
        /*04f8*/ 	.word	0x00002ac0
        /*04fc*/ 	.word	0x00000000
        /*0500*/ 	.word	0x00000000
        /*0504*/ 	.short	0x010a
        /*0506*/ 	.byte	0xff
	.zero		1


	//   ....[62]....
        /*0508*/ 	.word	0x00002bf0
        /*050c*/ 	.word	0x00000000
        /*0510*/ 	.word	0x00000130
        /*0514*/ 	.short	0x010a
        /*0516*/ 	.byte	0xff
	.zero		1


	//   ....[63]....
        /*0518*/ 	.word	0x00002c60
        /*051c*/ 	.word	0x00000000
        /*0520*/ 	.word	0x00000000
        /*0524*/ 	.short	0x0101
        /*0526*/ 	.byte	0xff
	.zero		1


	//   ....[64]....
        /*0528*/ 	.word	0x00002c80
        /*052c*/ 	.word	0x000000ff
        /*0530*/ 	.word	0x000000e0
        /*0534*/ 	.short	0x010a
        /*0536*/ 	.byte	0x05
	.zero		1


	//   ....[65]....
        /*0538*/ 	.word	0x00002da0
        /*053c*/ 	.word	0x00000000
        /*0540*/ 	.word	0x000000d0
        /*0544*/ 	.short	0x010a
        /*0546*/ 	.byte	0xff
	.zero		1


	//   ....[66]....
        /*0548*/ 	.word	0x00002ea0
        /*054c*/ 	.word	0x00000000
        /*0550*/ 	.word	0x00000000
        /*0554*/ 	.short	0x0101
        /*0556*/ 	.byte	0xff
	.zero		1


	//   ....[67]....
        /*0558*/ 	.word	0x00002f30
        /*055c*/ 	.word	0x000000ff
        /*0560*/ 	.word	0x000000e0
        /*0564*/ 	.short	0x0106
        /*0566*/ 	.byte	0x05
	.zero		1


	//   ....[68]....
        /*0568*/ 	.word	0x00002f50
        /*056c*/ 	.word	0x000000ff
        /*0570*/ 	.word	0x000000e0
        /*0574*/ 	.short	0x010a
        /*0576*/ 	.byte	0x05
	.zero		1


	//   ....[69]....
        /*0578*/ 	.word	0x00002fe0
        /*057c*/ 	.word	0x000000ff
        /*0580*/ 	.word	0x000000e0
        /*0584*/ 	.short	0x0106
        /*0586*/ 	.byte	0x04
	.zero		1


	//   ....[70]....
        /*0588*/ 	.word	0x00003020
        /*058c*/ 	.word	0x00000000
        /*0590*/ 	.word	0x000000e0
        /*0594*/ 	.short	0x010a
        /*0596*/ 	.byte	0xff
	.zero		1


	//   ....[71]....
        /*0598*/ 	.word	0x00003260
        /*059c*/ 	.word	0x000000ff
        /*05a0*/ 	.word	0x00000008
        /*05a4*/ 	.short	0x010a
        /*05a6*/ 	.byte	0x06
	.zero		1


	//   ....[72]....
        /*05a8*/ 	.word	0x00003280
        /*05ac*/ 	.word	0x000000ff
        /*05b0*/ 	.word	0x00000008
        /*05b4*/ 	.short	0x010a
        /*05b6*/ 	.byte	0x06
	.zero		1


	//   ....[73]....
        /*05b8*/ 	.word	0x00003410
        /*05bc*/ 	.word	0x000000ff
        /*05c0*/ 	.word	0x00000008
        /*05c4*/ 	.short	0x010a
        /*05c6*/ 	.byte	0x06
	.zero		1


	//   ....[74]....
        /*05c8*/ 	.word	0x00003430
        /*05cc*/ 	.word	0x000000ff
        /*05d0*/ 	.word	0x00000008
        /*05d4*/ 	.short	0x010a
        /*05d6*/ 	.byte	0x06
	.zero		1


	//   ....[75]....
        /*05d8*/ 	.word	0x000034f0
        /*05dc*/ 	.word	0x000000ff
        /*05e0*/ 	.word	0x00000000
        /*05e4*/ 	.short	0x0101
        /*05e6*/ 	.byte	0x07
	.zero		1


	//   ....[76]....
        /*05e8*/ 	.word	0x00003830
        /*05ec*/ 	.word	0x00000000
        /*05f0*/ 	.word	0x000000d0
        /*05f4*/ 	.short	0x010a
        /*05f6*/ 	.byte	0xff
	.zero		1


	//   ....[77]....
        /*05f8*/ 	.word	0x000038f0
        /*05fc*/ 	.word	0x00000000
        /*0600*/ 	.word	0x00000000
        /*0604*/ 	.short	0x0101
        /*0606*/ 	.byte	0xff
	.zero		1


	//   ....[78]....
        /*0608*/ 	.word	0x000039b0
        /*060c*/ 	.word	0x000000ff
        /*0610*/ 	.word	0x00000000
        /*0614*/ 	.short	0x010a
        /*0616*/ 	.byte	0x08
	.zero		1


	//   ....[79]....
        /*0618*/ 	.word	0x000039c0
        /*061c*/ 	.word	0x000000ff
        /*0620*/ 	.word	0x00000110
        /*0624*/ 	.short	0x010a
        /*0626*/ 	.byte	0x09
	.zero		1


	//   ....[80]....
        /*0628*/ 	.word	0x00003a70
        /*062c*/ 	.word	0x000000ff
        /*0630*/ 	.word	0x00000000
        /*0634*/ 	.short	0x010a
        /*0636*/ 	.byte	0x08
	.zero		1


	//   ....[81]....
        /*0638*/ 	.word	0x00003ba0
        /*063c*/ 	.word	0x000000ff
        /*0640*/ 	.word	0x00000000
        /*0644*/ 	.short	0x010a
        /*0646*/ 	.byte	0x1e
	.zero		1


	//   ....[82]....
        /*0648*/ 	.word	0x00003ea0
        /*064c*/ 	.word	0x000000ff
        /*0650*/ 	.word	0x00000000
        /*0654*/ 	.short	0x010a
        /*0656*/ 	.byte	0x08
	.zero		1


	//   ....[83]....
        /*0658*/ 	.word	0x00003f30
        /*065c*/ 	.word	0x000000ff
        /*0660*/ 	.word	0x00000000
        /*0664*/ 	.short	0x010a
        /*0666*/ 	.byte	0x08
	.zero		1


	//   ....[84]....
        /*0668*/ 	.word	0x00003fc0
        /*066c*/ 	.word	0x000000ff
        /*0670*/ 	.word	0x00000000
        /*0674*/ 	.short	0x010a
        /*0676*/ 	.byte	0x08
	.zero		1


	//   ....[85]....
        /*0678*/ 	.word	0x00004060
        /*067c*/ 	.word	0x00000000
        /*0680*/ 	.word	0x00000000
        /*0684*/ 	.short	0x010a
        /*0686*/ 	.byte	0xff
	.zero		1


	//   ....[86]....
        /*0688*/ 	.word	0x000040a0
        /*068c*/ 	.word	0x00000000
        /*0690*/ 	.word	0x00000000
        /*0694*/ 	.short	0x010a
        /*0696*/ 	.byte	0xff
	.zero		1


	//   ....[87]....
        /*0698*/ 	.word	0x00004110
        /*069c*/ 	.word	0x000000ff
        /*06a0*/ 	.word	0x00000000
        /*06a4*/ 	.short	0x0101
        /*06a6*/ 	.byte	0x05
	.zero		1


	//   ....[88]....
        /*06a8*/ 	.word	0x00004150
        /*06ac*/ 	.word	0x000000ff
        /*06b0*/ 	.word	0x00000150
        /*06b4*/ 	.short	0x010a
        /*06b6*/ 	.byte	0x07
	.zero		1


	//   ....[89]....
        /*06b8*/ 	.word	0x000041a0
        /*06bc*/ 	.word	0x000000ff
        /*06c0*/ 	.word	0x00000000
        /*06c4*/ 	.short	0x0101
        /*06c6*/ 	.byte	0x05
	.zero		1


	//   ....[90]....
        /*06c8*/ 	.word	0x000045f0
        /*06cc*/ 	.word	0x00000000
        /*06d0*/ 	.word	0x000000d0
        /*06d4*/ 	.short	0x010a
        /*06d6*/ 	.byte	0xff
	.zero		1


	//   ....[91]....
        /*06d8*/ 	.word	0x000046b0
        /*06dc*/ 	.word	0x00000000
        /*06e0*/ 	.word	0x00000000
        /*06e4*/ 	.short	0x0101
        /*06e6*/ 	.byte	0xff
	.zero		1


	//   ....[92]....
        /*06e8*/ 	.word	0x000049d0
        /*06ec*/ 	.word	0x000000ff
        /*06f0*/ 	.word	0x000000c8
        /*06f4*/ 	.short	0x010a
        /*06f6*/ 	.byte	0x07
	.zero		1


	//   ....[93]....
        /*06f8*/ 	.word	0x00004bc0
        /*06fc*/ 	.word	0x000000ff
        /*0700*/ 	.word	0x000000a0
        /*0704*/ 	.short	0x010a
        /*0706*/ 	.byte	0x07
	.zero		1


	//   ....[94]....
        /*0708*/ 	.word	0x00004db0
        /*070c*/ 	.word	0x000000ff
        /*0710*/ 	.word	0x00000080
        /*0714*/ 	.short	0x010b
        /*0716*/ 	.byte	0x07
	.zero		1


	//   ....[95]....
        /*0718*/ 	.word	0x00004dc0
        /*071c*/ 	.word	0x000000ff
        /*0720*/ 	.word	0x00000000
        /*0724*/ 	.short	0x0101
        /*0726*/ 	.byte	0x0e
	.zero		1


	//   ....[96]....
        /*0728*/ 	.word	0x00004dd0
        /*072c*/ 	.word	0x000000ff
        /*0730*/ 	.word	0x000000a8
        /*0734*/ 	.short	0x010a
        /*0736*/ 	.byte	0x07
	.zero		1


	//   ....[97]....
        /*0738*/ 	.word	0x00004f80
        /*073c*/ 	.word	0x000000ff
        /*0740*/ 	.word	0x00000088
        /*0744*/ 	.short	0x010b
        /*0746*/ 	.byte	0x07
	.zero		1


	//   ....[98]....
        /*0748*/ 	.word	0x00004f90
        /*074c*/ 	.word	0x000000ff
        /*0750*/ 	.word	0x00000000
        /*0754*/ 	.short	0x0101
        /*0756*/ 	.byte	0x0e
	.zero		1


	//   ....[99]....
        /*0758*/ 	.word	0x00004fa0
        /*075c*/ 	.word	0x000000ff
        /*0760*/ 	.word	0x000000b0
        /*0764*/ 	.short	0x010a
        /*0766*/ 	.byte	0x07
	.zero		1


	//   ....[100]....
        /*0768*/ 	.word	0x00005190
        /*076c*/ 	.word	0x000000ff
        /*0770*/ 	.word	0x00000090
        /*0774*/ 	.short	0x010b
        /*0776*/ 	.byte	0x07
	.zero		1


	//   ....[101]....
        /*0778*/ 	.word	0x00005200
        /*077c*/ 	.word	0x000000ff
        /*0780*/ 	.word	0x00000000
        /*0784*/ 	.short	0x0101
        /*0786*/ 	.byte	0x0e
	.zero		1


	//   ....[102]....
        /*0788*/ 	.word	0x00005210
        /*078c*/ 	.word	0x000000ff
        /*0790*/ 	.word	0x000000b8
        /*0794*/ 	.short	0x010a
        /*0796*/ 	.byte	0x07
	.zero		1


	//   ....[103]....
        /*0798*/ 	.word	0x000054b0
        /*079c*/ 	.word	0x000000ff
        /*07a0*/ 	.word	0x00000098
        /*07a4*/ 	.short	0x010b
        /*07a6*/ 	.byte	0x07
	.zero		1


	//   ....[104]....
        /*07a8*/ 	.word	0x000054d0
        /*07ac*/ 	.word	0x000000ff
        /*07b0*/ 	.word	0x00000000
        /*07b4*/ 	.short	0x0101
        /*07b6*/ 	.byte	0x0d
	.zero		1


	//   ....[105]....
        /*07b8*/ 	.word	0x00005500
        /*07bc*/ 	.word	0x000000ff
        /*07c0*/ 	.word	0x000000a0
        /*07c4*/ 	.short	0x010a
        /*07c6*/ 	.byte	0x07
	.zero		1


	//   ....[106]....
        /*07c8*/ 	.word	0x00005520
        /*07cc*/ 	.word	0x000000ff
        /*07d0*/ 	.word	0x000000a8
        /*07d4*/ 	.short	0x010a
        /*07d6*/ 	.byte	0x07
	.zero		1


	//   ....[107]....
        /*07d8*/ 	.word	0x00005540
        /*07dc*/ 	.word	0x000000ff
        /*07e0*/ 	.word	0x000000b0
        /*07e4*/ 	.short	0x010a
        /*07e6*/ 	.byte	0x07
	.zero		1


	//   ....[108]....
        /*07e8*/ 	.word	0x00005580
        /*07ec*/ 	.word	0x00000000
        /*07f0*/ 	.word	0x000000b8
        /*07f4*/ 	.short	0x010a
        /*07f6*/ 	.byte	0xff
	.zero		1


	//   ....[109]....
        /*07f8*/ 	.word	0x00005900
        /*07fc*/ 	.word	0x00000000
        /*0800*/ 	.word	0x000000d0
        /*0804*/ 	.short	0x010a
        /*0806*/ 	.byte	0xff
	.zero		1


	//   ....[110]....
        /*0808*/ 	.word	0x00005a10
        /*080c*/ 	.word	0x00000000
        /*0810*/ 	.word	0x00000000
        /*0814*/ 	.short	0x0101
        /*0816*/ 	.byte	0xff
	.zero		1


	//   ....[111]....
        /*0818*/ 	.word	0x00006460
        /*081c*/ 	.word	0x000000ff
        /*0820*/ 	.word	0x00000080
        /*0824*/ 	.short	0x010a
        /*0826*/ 	.byte	0x30
	.zero		1


	//   ....[112]....
        /*0828*/ 	.word	0x000064a0
        /*082c*/ 	.word	0x00000070
        /*0830*/ 	.word	0x000000f0
        /*0834*/ 	.short	0x010a
        /*0836*/ 	.byte	0xff
	.zero		1


	//   ....[113]....
        /*0838*/ 	.word	0x00006590
        /*083c*/ 	.word	0x000000ff
        /*0840*/ 	.word	0x00000080
        /*0844*/ 	.short	0x010a
        /*0846*/ 	.byte	0x30
	.zero		1


	//   ....[114]....
        /*0848*/ 	.word	0x00006680
        /*084c*/ 	.word	0x00000070
        /*0850*/ 	.word	0x000000f0
        /*0854*/ 	.short	0x010a
        /*0856*/ 	.byte	0xff
	.zero		1


	//   ....[115]....
        /*0858*/ 	.word	0x00007190
        /*085c*/ 	.word	0x00000000
        /*0860*/ 	.word	0x00000000
        /*0864*/ 	.short	0x0101
        /*0866*/ 	.byte	0xff
	.zero		1


	//   ....[116]....
        /*0868*/ 	.word	0x000071a0
        /*086c*/ 	.word	0x00000002
        /*0870*/ 	.word	0x00000080
        /*0874*/ 	.short	0x010a
        /*0876*/ 	.byte	0xff
	.zero		1


	//   ....[117]....
        /*0878*/ 	.word	0x00007280
        /*087c*/ 	.word	0x00000002
        /*0880*/ 	.word	0x00000080
        /*0884*/ 	.short	0x010a
        /*0886*/ 	.byte	0xff
	.zero		1


	//   ....[118]....
        /*0888*/ 	.word	0x00007e30
        /*088c*/ 	.word	0x0000003f
        /*0890*/ 	.word	0x00000000
        /*0894*/ 	.short	0x0101
        /*0896*/ 	.byte	0xff
	.zero		1


	//   ....[119]....
        /*0898*/ 	.word	0x00007e50
        /*089c*/ 	.word	0x00000000
        /*08a0*/ 	.word	0x00000080
        /*08a4*/ 	.short	0x010a
        /*08a6*/ 	.byte	0xff
	.zero		1


	//   ....[120]....
        /*08a8*/ 	.word	0x00007f20
        /*08ac*/ 	.word	0x00000000
        /*08b0*/ 	.word	0x00000080
        /*08b4*/ 	.short	0x010a
        /*08b6*/ 	.byte	0xff
	.zero		1


	//   ....[121]....
        /*08b8*/ 	.word	0x00008ad0
        /*08bc*/ 	.word	0x0000003f
        /*08c0*/ 	.word	0x00000000
        /*08c4*/ 	.short	0x0101
        /*08c6*/ 	.byte	0xff
	.zero		1


	//   ....[122]....
        /*08c8*/ 	.word	0x00008af0
        /*08cc*/ 	.word	0x00000000
        /*08d0*/ 	.word	0x00000080
        /*08d4*/ 	.short	0x010a
        /*08d6*/ 	.byte	0xff
	.zero		1


	//   ....[123]....
        /*08d8*/ 	.word	0x00008bc0
        /*08dc*/ 	.word	0x00000000
        /*08e0*/ 	.word	0x00000080
        /*08e4*/ 	.short	0x010a
        /*08e6*/ 	.byte	0xff
	.zero		1


	//   ....[124]....
        /*08e8*/ 	.word	0x00008e90
        /*08ec*/ 	.word	0x00000070
        /*08f0*/ 	.word	0x00000000
        /*08f4*/ 	.short	0x0101
        /*08f6*/ 	.byte	0xff
	.zero		1


	//   ....[125]....
        /*08f8*/ 	.word	0x000097c0
        /*08fc*/ 	.word	0x00000000
        /*0900*/ 	.word	0x00000000
        /*0904*/ 	.short	0x0101
        /*0906*/ 	.byte	0xff
	.zero		1


	//   ....[126]....
        /*0908*/ 	.word	0x00009a30
        /*090c*/ 	.word	0x000000ff
        /*0910*/ 	.word	0x00000000
        /*0914*/ 	.short	0x0101
        /*0916*/ 	.byte	0x04
	.zero		1


	//   ....[127]....
        /*0918*/ 	.word	0x00009a50
        /*091c*/ 	.word	0x00000002
        /*0920*/ 	.word	0x00000140
        /*0924*/ 	.short	0x010a
        /*0926*/ 	.byte	0xff
	.zero		1


	//   ....[128]....
        /*0928*/ 	.word	0x00009ab0
        /*092c*/ 	.word	0x00000002
        /*0930*/ 	.word	0x00000040
        /*0934*/ 	.short	0x010a
        /*0936*/ 	.byte	0xff
	.zero		1


	//   ....[129]....
        /*0938*/ 	.word	0x00009b10
        /*093c*/ 	.word	0x00000002
        /*0940*/ 	.word	0x00000040
        /*0944*/ 	.short	0x010a
        /*0946*/ 	.byte	0xff
	.zero		1


	//   ....[130]....
        /*0948*/ 	.word	0x00009b60
        /*094c*/ 	.word	0x00000002
        /*0950*/ 	.word	0x000000d0
        /*0954*/ 	.short	0x010a
        /*0956*/ 	.byte	0xff
	.zero		1


	//   ....[131]....
        /*0958*/ 	.word	0x00009bc0
        /*095c*/ 	.word	0x00000000
        /*0960*/ 	.word	0x00000000
        /*0964*/ 	.short	0x010a
        /*0966*/ 	.byte	0xff
	.zero		1


	//   ....[132]....
        /*0968*/ 	.word	0x00009c20
        /*096c*/ 	.word	0x00000000
        /*0970*/ 	.word	0x00000000
        /*0974*/ 	.short	0x010a
        /*0976*/ 	.byte	0xff
	.zero		1


	//   ....[133]....
        /*0978*/ 	.word	0x00009c80
        /*097c*/ 	.word	0x00000000
        /*0980*/ 	.word	0x00000000
        /*0984*/ 	.short	0x010a
        /*0986*/ 	.byte	0xff
	.zero		1


	//   ....[134]....
        /*0988*/ 	.word	0x00009ce0
        /*098c*/ 	.word	0x00000000
        /*0990*/ 	.word	0x00000000
        /*0994*/ 	.short	0x010a
        /*0996*/ 	.byte	0xff
	.zero		1


	//   ....[135]....
        /*0998*/ 	.word	0x00009d40
        /*099c*/ 	.word	0x00000000
        /*09a0*/ 	.word	0x00000000
        /*09a4*/ 	.short	0x010a
        /*09a6*/ 	.byte	0xff
	.zero		1


	//   ....[136]....
        /*09a8*/ 	.word	0x00009da0
        /*09ac*/ 	.word	0x00000000
        /*09b0*/ 	.word	0x00000000
        /*09b4*/ 	.short	0x010a
        /*09b6*/ 	.byte	0xff
	.zero		1


	//   ....[137]....
        /*09b8*/ 	.word	0x00009e00
        /*09bc*/ 	.word	0x00000000
        /*09c0*/ 	.word	0x00000000
        /*09c4*/ 	.short	0x010a
        /*09c6*/ 	.byte	0xff
	.zero		1


	//   ....[138]....
        /*09c8*/ 	.word	0x00009e50
        /*09cc*/ 	.word	0x00000000
        /*09d0*/ 	.word	0x00000130
        /*09d4*/ 	.short	0x010a
        /*09d6*/ 	.byte	0xff
	.zero		1


	//   ....[139]....
        /*09d8*/ 	.word	0x00009eb0
        /*09dc*/ 	.word	0x00000000
        /*09e0*/ 	.word	0x000000e0
        /*09e4*/ 	.short	0x010a
        /*09e6*/ 	.byte	0xff
	.zero		1


	//   ....[140]....
        /*09e8*/ 	.word	0x00009f00
        /*09ec*/ 	.word	0x00000000
        /*09f0*/ 	.word	0x000000d0
        /*09f4*/ 	.short	0x010a
        /*09f6*/ 	.byte	0xff
	.zero		1


	//   ....[141]....
        /*09f8*/ 	.word	0x00009f60
        /*09fc*/ 	.word	0x00000000
        /*0a00*/ 	.word	0x000000e0
        /*0a04*/ 	.short	0x010a
        /*0a06*/ 	.byte	0xff
	.zero		1


	//   ....[142]....
        /*0a08*/ 	.word	0x00009fc0
        /*0a0c*/ 	.word	0x00000004
        /*0a10*/ 	.word	0x00000008
        /*0a14*/ 	.short	0x010a
        /*0a16*/ 	.byte	0xff
	.zero		1


	//   ....[143]....
        /*0a18*/ 	.word	0x0000a0a0
        /*0a1c*/ 	.word	0x00000002
        /*0a20*/ 	.word	0x00000008
        /*0a24*/ 	.short	0x010a
        /*0a26*/ 	.byte	0xff
	.zero		1


	//   ....[144]....
        /*0a28*/ 	.word	0x0000a0f0
        /*0a2c*/ 	.word	0x00000000
        /*0a30*/ 	.word	0x000000d0
        /*0a34*/ 	.short	0x010a
        /*0a36*/ 	.byte	0xff
	.zero		1


	//   ....[145]....
        /*0a38*/ 	.word	0x0000a150
        /*0a3c*/ 	.word	0x00000000
        /*0a40*/ 	.word	0x00000110
        /*0a44*/ 	.short	0x010a
        /*0a46*/ 	.byte	0xff
	.zero		1


	//   ....[146]....
        /*0a48*/ 	.word	0x0000a1b0
        /*0a4c*/ 	.word	0x00000000
        /*0a50*/ 	.word	0x00000000
        /*0a54*/ 	.short	0x010a
        /*0a56*/ 	.byte	0xff
	.zero		1


	//   ....[147]....
        /*0a58*/ 	.word	0x0000a210
        /*0a5c*/ 	.word	0x00000000
        /*0a60*/ 	.word	0x00000000
        /*0a64*/ 	.short	0x010a
        /*0a66*/ 	.byte	0xff
	.zero		1


	//   ....[148]....
        /*0a68*/ 	.word	0x0000a270
        /*0a6c*/ 	.word	0x00000000
        /*0a70*/ 	.word	0x00000000
        /*0a74*/ 	.short	0x010a
        /*0a76*/ 	.byte	0xff
	.zero		1


	//   ....[149]....
        /*0a78*/ 	.word	0x0000a2d0
        /*0a7c*/ 	.word	0x00000000
        /*0a80*/ 	.word	0x00000000
        /*0a84*/ 	.short	0x010a
        /*0a86*/ 	.byte	0xff
	.zero		1


	//   ....[150]....
        /*0a88*/ 	.word	0x0000a330
        /*0a8c*/ 	.word	0x00000000
        /*0a90*/ 	.word	0x00000150
        /*0a94*/ 	.short	0x010a
        /*0a96*/ 	.byte	0xff
	.zero		1


	//   ....[151]....
        /*0a98*/ 	.word	0x0000a380
        /*0a9c*/ 	.word	0x00000000
        /*0aa0*/ 	.word	0x000000d0
        /*0aa4*/ 	.short	0x010a
        /*0aa6*/ 	.byte	0xff
	.zero		1


	//   ....[152]....
        /*0aa8*/ 	.word	0x0000a3e0
        /*0aac*/ 	.word	0x00000000
        /*0ab0*/ 	.word	0x000000c8
        /*0ab4*/ 	.short	0x010a
        /*0ab6*/ 	.byte	0xff
	.zero		1


	//   ....[153]....
        /*0ab8*/ 	.word	0x0000a440
        /*0abc*/ 	.word	0x00000000
        /*0ac0*/ 	.word	0x000000a0
        /*0ac4*/ 	.short	0x010a
        /*0ac6*/ 	.byte	0xff
	.zero		1


	//   ....[154]....
        /*0ac8*/ 	.word	0x0000a4a0
        /*0acc*/ 	.word	0x00000000
        /*0ad0*/ 	.word	0x000000a8
        /*0ad4*/ 	.short	0x010a
        /*0ad6*/ 	.byte	0xff
	.zero		1


	//   ....[155]....
        /*0ad8*/ 	.word	0x0000a500
        /*0adc*/ 	.word	0x00000000
        /*0ae0*/ 	.word	0x000000b0
        /*0ae4*/ 	.short	0x010a
        /*0ae6*/ 	.byte	0xff
	.zero		1


	//   ....[156]....
        /*0ae8*/ 	.word	0x0000a560
        /*0aec*/ 	.word	0x00000000
        /*0af0*/ 	.word	0x000000b8
        /*0af4*/ 	.short	0x010a
        /*0af6*/ 	.byte	0xff
	.zero		1


	//   ....[157]....
        /*0af8*/ 	.word	0x0000a5c0
        /*0afc*/ 	.word	0x00000000
        /*0b00*/ 	.word	0x000000a0
        /*0b04*/ 	.short	0x010a
        /*0b06*/ 	.byte	0xff
	.zero		1


	//   ....[158]....
        /*0b08*/ 	.word	0x0000a620
        /*0b0c*/ 	.word	0x00000000
        /*0b10*/ 	.word	0x000000a8
        /*0b14*/ 	.short	0x010a
        /*0b16*/ 	.byte	0xff
	.zero		1


	//   ....[159]....
        /*0b18*/ 	.word	0x0000a680
        /*0b1c*/ 	.word	0x00000000
        /*0b20*/ 	.word	0x000000b0
        /*0b24*/ 	.short	0x010a
        /*0b26*/ 	.byte	0xff
	.zero		1


	//   ....[160]....
        /*0b28*/ 	.word	0x0000a6d0
        /*0b2c*/ 	.word	0x00000000
        /*0b30*/ 	.word	0x000000d0
        /*0b34*/ 	.short	0x010a
        /*0b36*/ 	.byte	0xff
	.zero		1


	//   ....[161]....
        /*0b38*/ 	.word	0x0000a730
        /*0b3c*/ 	.word	0x00000002
        /*0b40*/ 	.word	0x00000080
        /*0b44*/ 	.short	0x010a
        /*0b46*/ 	.byte	0xff
	.zero		1


	//   ....[162]....
        /*0b48*/ 	.word	0x0000a780
        /*0b4c*/ 	.word	0x00000070
        /*0b50*/ 	.word	0x000000f0
        /*0b54*/ 	.short	0x010a
        /*0b56*/ 	.byte	0xff
	.zero		1


	//   ....[163]....
        /*0b58*/ 	.word	0x0000a7d0
        /*0b5c*/ 	.word	0x00000002
        /*0b60*/ 	.word	0x00000080
        /*0b64*/ 	.short	0x010a
        /*0b66*/ 	.byte	0xff
	.zero		1


	//   ....[164]....
        /*0b68*/ 	.word	0x0000a820
        /*0b6c*/ 	.word	0x00000000
        /*0b70*/ 	.word	0x00000080
        /*0b74*/ 	.short	0x010a
        /*0b76*/ 	.byte	0xff
	.zero		1


	//   ....[165]....
        /*0b78*/ 	.word	0x0000a870
        /*0b7c*/ 	.word	0x00000000
        /*0b80*/ 	.word	0x00000080
        /*0b84*/ 	.short	0x010a
        /*0b86*/ 	.byte	0xff
	.zero		1


	//----- nvinfo : EIATTR_NUM_MBARRIERS
	.align		4
.L_47:
        /*0b88*/ 	.byte	0x03, 0x38
        /*0b8a*/ 	.short	0x002b


	//----- nvinfo : EIATTR_EXIT_INSTR_OFFSETS
	.align		4
        /*0b8c*/ 	.byte	0x04, 0x1c
        /*0b8e*/ 	.short	(.L_49 - .L_48)


	//   ....[0]....
.L_48:
        /*0b90*/ 	.word	0x00002af0


	//   ....[1]....
        /*0b94*/ 	.word	0x00002ff0


	//   ....[2]....
        /*0b98*/ 	.word	0x00003050


	//   ....[3]....
        /*0b9c*/ 	.word	0x000043d0


	//   ....[4]....
        /*0ba0*/ 	.word	0x000055b0


	//   ....[5]....
        /*0ba4*/ 	.word	0x000055f0


	//   ....[6]....
        /*0ba8*/ 	.word	0x00009920


	//   ....[7]....
        /*0bac*/ 	.word	0x000099a0


	//   ....[8]....
        /*0bb0*/ 	.word	0x000099d0


	//   ....[9]....
        /*0bb4*/ 	.word	0x00009a40


	//----- nvinfo : EIATTR_MAX_THREADS
	.align		4
.L_49:
        /*0bb8*/ 	.byte	0x04, 0x05
        /*0bba*/ 	.short	(.L_51 - .L_50)
.L_50:
        /*0bbc*/ 	.word	0x00000100
        /*0bc0*/ 	.word	0x00000001
        /*0bc4*/ 	.word	0x00000001


	//----- nvinfo : EIATTR_CRS_STACK_SIZE
	.align		4
.L_51:
        /*0bc8*/ 	.byte	0x04, 0x1e
        /*0bca*/ 	.short	(.L_53 - .L_52)
.L_52:
        /*0bcc*/ 	.word	0x00000000


	//----- nvinfo : EIATTR_CBANK_PARAM_SIZE
	.align		4
.L_53:
        /*0bd0*/ 	.byte	0x03, 0x19
        /*0bd2*/ 	.short	0x0800


	//----- nvinfo : EIATTR_PARAM_CBANK
	.align		4
        /*0bd4*/ 	.byte	0x04, 0x0a
        /*0bd6*/ 	.short	(.L_55 - .L_54)
	.align		4
.L_54:
        /*0bd8*/ 	.word	index@(.nv.constant0._ZN7cutlass13device_kernelINS_4gemm6kernel13GemmUniversalIN4cute5tupleIJiiiiEEENS1_10collective13CollectiveMmaINS1_35MainloopSm100TmaUmmaWarpSpecializedILi8ELi2ELi4ENS5_IJNS4_1CILi2EEENSA_ILi1EEESC_EEEEENS5_IJNSA_ILi128EEENSA_ILi256EEENSA_ILi64EEEEEENS_6half_tENS5_IJlSC_lEEESJ_SK_NS4_8TiledMMAINS4_8MMA_AtomIJNS4_26SM100_MMA_F16BF16_2x1SM_SSISJ_SJ_fLi128ELi256ELNS4_4UMMA5MajorE0ELSP_0ELNSO_7ScaleInE0ELSQ_0EEEEEENS4_6LayoutINS5_IJSC_SC_SC_EEENS5_IJNSA_ILi0EEESV_SV_EEEEENS5_IJNS4_10UnderscoreESY_SY_EEEEENS4_18SM100_TMA_2SM_LOADENS4_14ComposedLayoutINS4_7SwizzleILi3ELi4ELi3EEENS4_18smem_ptr_flag_bitsILi16EEENST_INS5_IJNSA_ILi8EEESH_EEENS5_IJSH_SC_EEEEEEEvNS4_8identityES11_S1B_vS1C_EENS_8epilogue10collective18CollectiveEpilogueINS1E_23Sm100TmaWarpSpecializedILi4ELi2ELi32ELb1ELb0EEEJNS5_IJSH_SG_SH_EEENS5_IJNST_ISH_SC_EENST_INS5_IJNSA_ILi32EEESB_EEENS5_IJSC_SF_EEEEEEEESJ_SK_SJ_SK_NS1E_6fusion15FusionCallbacksIS1I_NS1Q_17LinearCombinationISJ_fSJ_fLNS_15FloatRoundStyleE2EEES1J_S1P_JEEENS4_5SM1004TMEM4LOAD26SM100_TMEM_LOAD_32dp32b32xENS4_13SM90_TMA_LOADENS12_INS13_ILi2ELi4ELi3EEES16_NST_INS5_IJS17_S1L_EEENS5_IJS1L_SC_EEEEEEENS4_39AutoVectorizingCopyWithAssumedAlignmentILi128EEENS4_14SM90_TMA_STOREES25_S27_S27_EEEvvEEEEvNT_6ParamsE)
        /*0bdc*/ 	.short	0x0380
        /*0bde*/ 	.short	0x0800


	//----- nvinfo : EIATTR_SW_WAR
	.align		4
.L_55:
        /*0be0*/ 	.byte	0x04, 0x36
        /*0be2*/ 	.short	(.L_57 - .L_56)
.L_56:
        /*0be4*/ 	.word	0x00000008
.L_57:


//--------------------- .nv.callgraph             --------------------------
	.section	.nv.callgraph,"",@"SHT_CUDA_CALLGRAPH"
	.align	4
	.sectionentsize	8
	.align		4
        /*0000*/ 	.word	0x00000000
	.align		4
        /*0004*/ 	.word	0xffffffff
	.align		4
        /*0008*/ 	.word	index@(_ZN7cutlass13device_kernelINS_4gemm6kernel13GemmUniversalIN4cute5tupleIJiiiiEEENS1_10collective13CollectiveMmaINS1_35MainloopSm100TmaUmmaWarpSpecializedILi8ELi2ELi4ENS5_IJNS4_1CILi2EEENSA_ILi1EEESC_EEEEENS5_IJNSA_ILi128EEENSA_ILi256EEENSA_ILi64EEEEEENS_6half_tENS5_IJlSC_lEEESJ_SK_NS4_8TiledMMAINS4_8MMA_AtomIJNS4_26SM100_MMA_F16BF16_2x1SM_SSISJ_SJ_fLi128ELi256ELNS4_4UMMA5MajorE0ELSP_0ELNSO_7ScaleInE0ELSQ_0EEEEEENS4_6LayoutINS5_IJSC_SC_SC_EEENS5_IJNSA_ILi0EEESV_SV_EEEEENS5_IJNS4_10UnderscoreESY_SY_EEEEENS4_18SM100_TMA_2SM_LOADENS4_14ComposedLayoutINS4_7SwizzleILi3ELi4ELi3EEENS4_18smem_ptr_flag_bitsILi16EEENST_INS5_IJNSA_ILi8EEESH_EEENS5_IJSH_SC_EEEEEEEvNS4_8identityES11_S1B_vS1C_EENS_8epilogue10collective18CollectiveEpilogueINS1E_23Sm100TmaWarpSpecializedILi4ELi2ELi32ELb1ELb0EEEJNS5_IJSH_SG_SH_EEENS5_IJNST_ISH_SC_EENST_INS5_IJNSA_ILi32EEESB_EEENS5_IJSC_SF_EEEEEEEESJ_SK_SJ_SK_NS1E_6fusion15FusionCallbacksIS1I_NS1Q_17LinearCombinationISJ_fSJ_fLNS_15FloatRoundStyleE2EEES1J_S1P_JEEENS4_5SM1004TMEM4LOAD26SM100_TMEM_LOAD_32dp32b32xENS4_13SM90_TMA_LOADENS12_INS13_ILi2ELi4ELi3EEES16_NST_INS5_IJS17_S1L_EEENS5_IJS1L_SC_EEEEEEENS4_39AutoVectorizingCopyWithAssumedAlignmentILi128EEENS4_14SM90_TMA_STOREES25_S27_S27_EEEvvEEEEvNT_6ParamsE)
	.align		4
        /*000c*/ 	.word	index@(__assertfail)
	.align		4
        /*0010*/ 	.word	0x00000000
	.align		4
        /*0014*/ 	.word	0xfffffffe
	.align		4
        /*0018*/ 	.word	0x00000000
	.align		4
        /*001c*/ 	.word	0xfffffffd
	.align		4
        /*0020*/ 	.word	0x00000000
	.align		4
        /*0024*/ 	.word	0xfffffffc


//--------------------- .nv.constant4             --------------------------
	.section	.nv.constant4,"a",@progbits
	.align	8
	.align		8
.nv.constant4:
        /*0000*/ 	.dword	__assertfail
	.align		8
        /*0008*/ 	.dword	__unnamed_1
	.align		8
        /*0010*/ 	.dword	__unnamed_2
	.align		8
        /*0018*/ 	.dword	_ZN39_INTERNAL_db71abbe_4_k_cu_4bccedb0_67594cuda3std3__45__cpo5beginE
	.align		8
        /*0020*/ 	.dword	_ZN39_INTERNAL_db71abbe_4_k_cu_4bccedb0_67594cuda3std3__45__cpo3endE
	.align		8
        /*0028*/ 	.dword	_ZN39_INTERNAL_db71abbe_4_k_cu_4bccedb0_67594cuda3std3__45__cpo6cbeginE
	.align		8
        /*0030*/ 	.dword	_ZN39_INTERNAL_db71abbe_4_k_cu_4bccedb0_67594cuda3std3__45__cpo4cendE
	.align		8
        /*0038*/ 	.dword	_ZN39_INTERNAL_db71abbe_4_k_cu_4bccedb0_67594cuda3std3__441_GLOBAL__N__db71abbe_4_k_cu_4bccedb0_67596ignoreE
	.align		8
        /*0040*/ 	.dword	_ZN39_INTERNAL_db71abbe_4_k_cu_4bccedb0_67594cuda3std3__419piecewise_constructE
	.align		8
        /*0048*/ 	.dword	_ZN39_INTERNAL_db71abbe_4_k_cu_4bccedb0_67594cuda3std3__48in_placeE
	.align		8
        /*0050*/ 	.dword	_ZN39_INTERNAL_db71abbe_4_k_cu_4bccedb0_67594cuda3std6ranges3__45__cpo4swapE
	.align		8
        /*0058*/ 	.dword	_ZN39_INTERNAL_db71abbe_4_k_cu_4bccedb0_67594cuda3std6ranges3__45__cpo9iter_moveE
	.align		8
        /*0060*/ 	.dword	_ZN39_INTERNAL_db71abbe_4_k_cu_4bccedb0_67594cute7productE
	.align		8
        /*0068*/ 	.dword	_ZN39_INTERNAL_db71abbe_4_k_cu_4bccedb0_67594cute1_E
	.align		8
        /*0070*/ 	.dword	$str$25
	.align		8
        /*0078*/ 	.dword	$str$26
	.align		8
        /*0080*/ 	.dword	$str$27
	.align		8
        /*0088*/ 	.dword	$str$28


//--------------------- .text._ZN7cutlass13device_kernelINS_4gemm6kernel13GemmUniversalIN4cute5tupleIJiiiiEEENS1_10collective13CollectiveMmaINS1_35MainloopSm100TmaUmmaWarpSpecializedILi8ELi2ELi4ENS5_IJNS4_1CILi2EEENSA_ILi1EEESC_EEEEENS5_IJNSA_ILi128EEENSA_ILi256EEENSA_ILi64EEEEEENS_6half_tENS5_IJlSC_lEEESJ_SK_NS4_8TiledMMAINS4_8MMA_AtomIJNS4_26SM100_MMA_F16BF16_2x1SM_SSISJ_SJ_fLi128ELi256ELNS4_4UMMA5MajorE0ELSP_0ELNSO_7ScaleInE0ELSQ_0EEEEEENS4_6LayoutINS5_IJSC_SC_SC_EEENS5_IJNSA_ILi0EEESV_SV_EEEEENS5_IJNS4_10UnderscoreESY_SY_EEEEENS4_18SM100_TMA_2SM_LOADENS4_14ComposedLayoutINS4_7SwizzleILi3ELi4ELi3EEENS4_18smem_ptr_flag_bitsILi16EEENST_INS5_IJNSA_ILi8EEESH_EEENS5_IJSH_SC_EEEEEEEvNS4_8identityES11_S1B_vS1C_EENS_8epilogue10collective18CollectiveEpilogueINS1E_23Sm100TmaWarpSpecializedILi4ELi2ELi32ELb1ELb0EEEJNS5_IJSH_SG_SH_EEENS5_IJNST_ISH_SC_EENST_INS5_IJNSA_ILi32EEESB_EEENS5_IJSC_SF_EEEEEEEESJ_SK_SJ_SK_NS1E_6fusion15FusionCallbacksIS1I_NS1Q_17LinearCombinationISJ_fSJ_fLNS_15FloatRoundStyleE2EEES1J_S1P_JEEENS4_5SM1004TMEM4LOAD26SM100_TMEM_LOAD_32dp32b32xENS4_13SM90_TMA_LOADENS12_INS13_ILi2ELi4ELi3EEES16_NST_INS5_IJS17_S1L_EEENS5_IJS1L_SC_EEEEEEENS4_39AutoVectorizingCopyWithAssumedAlignmentILi128EEENS4_14SM90_TMA_STOREES25_S27_S27_EEEvvEEEEvNT_6ParamsE --------------------------
	.section	.text._ZN7cutlass13device_kernelINS_4gemm6kernel13GemmUniversalIN4cute5tupleIJiiiiEEENS1_10collective13CollectiveMmaINS1_35MainloopSm100TmaUmmaWarpSpecializedILi8ELi2ELi4ENS5_IJNS4_1CILi2EEENSA_ILi1EEESC_EEEEENS5_IJNSA_ILi128EEENSA_ILi256EEENSA_ILi64EEEEEENS_6half_tENS5_IJlSC_lEEESJ_SK_NS4_8TiledMMAINS4_8MMA_AtomIJNS4_26SM100_MMA_F16BF16_2x1SM_SSISJ_SJ_fLi128ELi256ELNS4_4UMMA5MajorE0ELSP_0ELNSO_7ScaleInE0ELSQ_0EEEEEENS4_6LayoutINS5_IJSC_SC_SC_EEENS5_IJNSA_ILi0EEESV_SV_EEEEENS5_IJNS4_10UnderscoreESY_SY_EEEEENS4_18SM100_TMA_2SM_LOADENS4_14ComposedLayoutINS4_7SwizzleILi3ELi4ELi3EEENS4_18smem_ptr_flag_bitsILi16EEENST_INS5_IJNSA_ILi8EEESH_EEENS5_IJSH_SC_EEEEEEEvNS4_8identityES11_S1B_vS1C_EENS_8epilogue10collective18CollectiveEpilogueINS1E_23Sm100TmaWarpSpecializedILi4ELi2ELi32ELb1ELb0EEEJNS5_IJSH_SG_SH_EEENS5_IJNST_ISH_SC_EENST_INS5_IJNSA_ILi32EEESB_EEENS5_IJSC_SF_EEEEEEEESJ_SK_SJ_SK_NS1E_6fusion15FusionCallbacksIS1I_NS1Q_17LinearCombinationISJ_fSJ_fLNS_15FloatRoundStyleE2EEES1J_S1P_JEEENS4_5SM1004TMEM4LOAD26SM100_TMEM_LOAD_32dp32b32xENS4_13SM90_TMA_LOADENS12_INS13_ILi2ELi4ELi3EEES16_NST_INS5_IJS17_S1L_EEENS5_IJS1L_SC_EEEEEEENS4_39AutoVectorizingCopyWithAssumedAlignmentILi128EEENS4_14SM90_TMA_STOREES25_S27_S27_EEEvvEEEEvNT_6ParamsE,"ax",@progbits
	.align	128
.text._ZN7cutlass13device_kernelINS_4gemm6kernel13GemmUniversalIN4cute5tupleIJiiiiEEENS1_10collective13CollectiveMmaINS1_35MainloopSm100TmaUmmaWarpSpecializedILi8ELi2ELi4ENS5_IJNS4_1CILi2EEENSA_ILi1EEESC_EEEEENS5_IJNSA_ILi128EEENSA_ILi256EEENSA_ILi64EEEEEENS_6half_tENS5_IJlSC_lEEESJ_SK_NS4_8TiledMMAINS4_8MMA_AtomIJNS4_26SM100_MMA_F16BF16_2x1SM_SSISJ_SJ_fLi128ELi256ELNS4_4UMMA5MajorE0ELSP_0ELNSO_7ScaleInE0ELSQ_0EEEEEENS4_6LayoutINS5_IJSC_SC_SC_EEENS5_IJNSA_ILi0EEESV_SV_EEEEENS5_IJNS4_10UnderscoreESY_SY_EEEEENS4_18SM100_TMA_2SM_LOADENS4_14ComposedLayoutINS4_7SwizzleILi3ELi4ELi3EEENS4_18smem_ptr_flag_bitsILi16EEENST_INS5_IJNSA_ILi8EEESH_EEENS5_IJSH_SC_EEEEEEEvNS4_8identityES11_S1B_vS1C_EENS_8epilogue10collective18CollectiveEpilogueINS1E_23Sm100TmaWarpSpecializedILi4ELi2ELi32ELb1ELb0EEEJNS5_IJSH_SG_SH_EEENS5_IJNST_ISH_SC_EENST_INS5_IJNSA_ILi32EEESB_EEENS5_IJSC_SF_EEEEEEEESJ_SK_SJ_SK_NS1E_6fusion15FusionCallbacksIS1I_NS1Q_17LinearCombinationISJ_fSJ_fLNS_15FloatRoundStyleE2EEES1J_S1P_JEEENS4_5SM1004TMEM4LOAD26SM100_TMEM_LOAD_32dp32b32xENS4_13SM90_TMA_LOADENS12_INS13_ILi2ELi4ELi3EEES16_NST_INS5_IJS17_S1L_EEENS5_IJS1L_SC_EEEEEEENS4_39AutoVectorizingCopyWithAssumedAlignmentILi128EEENS4_14SM90_TMA_STOREES25_S27_S27_EEEvvEEEEvNT_6ParamsE:
        .type           _ZN7cutlass13device_kernelINS_4gemm6kernel13GemmUniversalIN4cute5tupleIJiiiiEEENS1_10collective13CollectiveMmaINS1_35MainloopSm100TmaUmmaWarpSpecializedILi8ELi2ELi4ENS5_IJNS4_1CILi2EEENSA_ILi1EEESC_EEEEENS5_IJNSA_ILi128EEENSA_ILi256EEENSA_ILi64EEEEEENS_6half_tENS5_IJlSC_lEEESJ_SK_NS4_8TiledMMAINS4_8MMA_AtomIJNS4_26SM100_MMA_F16BF16_2x1SM_SSISJ_SJ_fLi128ELi256ELNS4_4UMMA5MajorE0ELSP_0ELNSO_7ScaleInE0ELSQ_0EEEEEENS4_6LayoutINS5_IJSC_SC_SC_EEENS5_IJNSA_ILi0EEESV_SV_EEEEENS5_IJNS4_10UnderscoreESY_SY_EEEEENS4_18SM100_TMA_2SM_LOADENS4_14ComposedLayoutINS4_7SwizzleILi3ELi4ELi3EEENS4_18smem_ptr_flag_bitsILi16EEENST_INS5_IJNSA_ILi8EEESH_EEENS5_IJSH_SC_EEEEEEEvNS4_8identityES11_S1B_vS1C_EENS_8epilogue10collective18CollectiveEpilogueINS1E_23Sm100TmaWarpSpecializedILi4ELi2ELi32ELb1ELb0EEEJNS5_IJSH_SG_SH_EEENS5_IJNST_ISH_SC_EENST_INS5_IJNSA_ILi32EEESB_EEENS5_IJSC_SF_EEEEEEEESJ_SK_SJ_SK_NS1E_6fusion15FusionCallbacksIS1I_NS1Q_17LinearCombinationISJ_fSJ_fLNS_15FloatRoundStyleE2EEES1J_S1P_JEEENS4_5SM1004TMEM4LOAD26SM100_TMEM_LOAD_32dp32b32xENS4_13SM90_TMA_LOADENS12_INS13_ILi2ELi4ELi3EEES16_NST_INS5_IJS17_S1L_EEENS5_IJS1L_SC_EEEEEEENS4_39AutoVectorizingCopyWithAssumedAlignmentILi128EEENS4_14SM90_TMA_STOREES25_S27_S27_EEEvvEEEEvNT_6ParamsE,@function
        .size           _ZN7cutlass13device_kernelINS_4gemm6kernel13GemmUniversalIN4cute5tupleIJiiiiEEENS1_10collective13CollectiveMmaINS1_35MainloopSm100TmaUmmaWarpSpecializedILi8ELi2ELi4ENS5_IJNS4_1CILi2EEENSA_ILi1EEESC_EEEEENS5_IJNSA_ILi128EEENSA_ILi256EEENSA_ILi64EEEEEENS_6half_tENS5_IJlSC_lEEESJ_SK_NS4_8TiledMMAINS4_8MMA_AtomIJNS4_26SM100_MMA_F16BF16_2x1SM_SSISJ_SJ_fLi128ELi256ELNS4_4UMMA5MajorE0ELSP_0ELNSO_7ScaleInE0ELSQ_0EEEEEENS4_6LayoutINS5_IJSC_SC_SC_EEENS5_IJNSA_ILi0EEESV_SV_EEEEENS5_IJNS4_10UnderscoreESY_SY_EEEEENS4_18SM100_TMA_2SM_LOADENS4_14ComposedLayoutINS4_7SwizzleILi3ELi4ELi3EEENS4_18smem_ptr_flag_bitsILi16EEENST_INS5_IJNSA_ILi8EEESH_EEENS5_IJSH_SC_EEEEEEEvNS4_8identityES11_S1B_vS1C_EENS_8epilogue10collective18CollectiveEpilogueINS1E_23Sm100TmaWarpSpecializedILi4ELi2ELi32ELb1ELb0EEEJNS5_IJSH_SG_SH_EEENS5_IJNST_ISH_SC_EENST_INS5_IJNSA_ILi32EEESB_EEENS5_IJSC_SF_EEEEEEEESJ_SK_SJ_SK_NS1E_6fusion15FusionCallbacksIS1I_NS1Q_17LinearCombinationISJ_fSJ_fLNS_15FloatRoundStyleE2EEES1J_S1P_JEEENS4_5SM1004TMEM4LOAD26SM100_TMEM_LOAD_32dp32b32xENS4_13SM90_TMA_LOADENS12_INS13_ILi2ELi4ELi3EEES16_NST_INS5_IJS17_S1L_EEENS5_IJS1L_SC_EEEEEEENS4_39AutoVectorizingCopyWithAssumedAlignmentILi128EEENS4_14SM90_TMA_STOREES25_S27_S27_EEEvvEEEEvNT_6ParamsE,(.L_x_209 - _ZN7cutlass13device_kernelINS_4gemm6kernel13GemmUniversalIN4cute5tupleIJiiiiEEENS1_10collective13CollectiveMmaINS1_35MainloopSm100TmaUmmaWarpSpecializedILi8ELi2ELi4ENS5_IJNS4_1CILi2EEENSA_ILi1EEESC_EEEEENS5_IJNSA_ILi128EEENSA_ILi256EEENSA_ILi64EEEEEENS_6half_tENS5_IJlSC_lEEESJ_SK_NS4_8TiledMMAINS4_8MMA_AtomIJNS4_26SM100_MMA_F16BF16_2x1SM_SSISJ_SJ_fLi128ELi256ELNS4_4UMMA5MajorE0ELSP_0ELNSO_7ScaleInE0ELSQ_0EEEEEENS4_6LayoutINS5_IJSC_SC_SC_EEENS5_IJNSA_ILi0EEESV_SV_EEEEENS5_IJNS4_10UnderscoreESY_SY_EEEEENS4_18SM100_TMA_2SM_LOADENS4_14ComposedLayoutINS4_7SwizzleILi3ELi4ELi3EEENS4_18smem_ptr_flag_bitsILi16EEENST_INS5_IJNSA_ILi8EEESH_EEENS5_IJSH_SC_EEEEEEEvNS4_8identityES11_S1B_vS1C_EENS_8epilogue10collective18CollectiveEpilogueINS1E_23Sm100TmaWarpSpecializedILi4ELi2ELi32ELb1ELb0EEEJNS5_IJSH_SG_SH_EEENS5_IJNST_ISH_SC_EENST_INS5_IJNSA_ILi32EEESB_EEENS5_IJSC_SF_EEEEEEEESJ_SK_SJ_SK_NS1E_6fusion15FusionCallbacksIS1I_NS1Q_17LinearCombinationISJ_fSJ_fLNS_15FloatRoundStyleE2EEES1J_S1P_JEEENS4_5SM1004TMEM4LOAD26SM100_TMEM_LOAD_32dp32b32xENS4_13SM90_TMA_LOADENS12_INS13_ILi2ELi4ELi3EEES16_NST_INS5_IJS17_S1L_EEENS5_IJS1L_SC_EEEEEEENS4_39AutoVectorizingCopyWithAssumedAlignmentILi128EEENS4_14SM90_TMA_STOREES25_S27_S27_EEEvvEEEEvNT_6ParamsE)
        .other          _ZN7cutlass13device_kernelINS_4gemm6kernel13GemmUniversalIN4cute5tupleIJiiiiEEENS1_10collective13CollectiveMmaINS1_35MainloopSm100TmaUmmaWarpSpecializedILi8ELi2ELi4ENS5_IJNS4_1CILi2EEENSA_ILi1EEESC_EEEEENS5_IJNSA_ILi128EEENSA_ILi256EEENSA_ILi64EEEEEENS_6half_tENS5_IJlSC_lEEESJ_SK_NS4_8TiledMMAINS4_8MMA_AtomIJNS4_26SM100_MMA_F16BF16_2x1SM_SSISJ_SJ_fLi128ELi256ELNS4_4UMMA5MajorE0ELSP_0ELNSO_7ScaleInE0ELSQ_0EEEEEENS4_6LayoutINS5_IJSC_SC_SC_EEENS5_IJNSA_ILi0EEESV_SV_EEEEENS5_IJNS4_10UnderscoreESY_SY_EEEEENS4_18SM100_TMA_2SM_LOADENS4_14ComposedLayoutINS4_7SwizzleILi3ELi4ELi3EEENS4_18smem_ptr_flag_bitsILi16EEENST_INS5_IJNSA_ILi8EEESH_EEENS5_IJSH_SC_EEEEEEEvNS4_8identityES11_S1B_vS1C_EENS_8epilogue10collective18CollectiveEpilogueINS1E_23Sm100TmaWarpSpecializedILi4ELi2ELi32ELb1ELb0EEEJNS5_IJSH_SG_SH_EEENS5_IJNST_ISH_SC_EENST_INS5_IJNSA_ILi32EEESB_EEENS5_IJSC_SF_EEEEEEEESJ_SK_SJ_SK_NS1E_6fusion15FusionCallbacksIS1I_NS1Q_17LinearCombinationISJ_fSJ_fLNS_15FloatRoundStyleE2EEES1J_S1P_JEEENS4_5SM1004TMEM4LOAD26SM100_TMEM_LOAD_32dp32b32xENS4_13SM90_TMA_LOADENS12_INS13_ILi2ELi4ELi3EEES16_NST_INS5_IJS17_S1L_EEENS5_IJS1L_SC_EEEEEEENS4_39AutoVectorizingCopyWithAssumedAlignmentILi128EEENS4_14SM90_TMA_STOREES25_S27_S27_EEEvvEEEEvNT_6ParamsE,@"STO_CUDA_ENTRY STV_DEFAULT"
_ZN7cutlass13device_kernelINS_4gemm6kernel13GemmUniversalIN4cute5tupleIJiiiiEEENS1_10collective13CollectiveMmaINS1_35MainloopSm100TmaUmmaWarpSpecializedILi8ELi2ELi4ENS5_IJNS4_1CILi2EEENSA_ILi1EEESC_EEEEENS5_IJNSA_ILi128EEENSA_ILi256EEENSA_ILi64EEEEEENS_6half_tENS5_IJlSC_lEEESJ_SK_NS4_8TiledMMAINS4_8MMA_AtomIJNS4_26SM100_MMA_F16BF16_2x1SM_SSISJ_SJ_fLi128ELi256ELNS4_4UMMA5MajorE0ELSP_0ELNSO_7ScaleInE0ELSQ_0EEEEEENS4_6LayoutINS5_IJSC_SC_SC_EEENS5_IJNSA_ILi0EEESV_SV_EEEEENS5_IJNS4_10UnderscoreESY_SY_EEEEENS4_18SM100_TMA_2SM_LOADENS4_14ComposedLayoutINS4_7SwizzleILi3ELi4ELi3EEENS4_18smem_ptr_flag_bitsILi16EEENST_INS5_IJNSA_ILi8EEESH_EEENS5_IJSH_SC_EEEEEEEvNS4_8identityES11_S1B_vS1C_EENS_8epilogue10collective18CollectiveEpilogueINS1E_23Sm100TmaWarpSpecializedILi4ELi2ELi32ELb1ELb0EEEJNS5_IJSH_SG_SH_EEENS5_IJNST_ISH_SC_EENST_INS5_IJNSA_ILi32EEESB_EEENS5_IJSC_SF_EEEEEEEESJ_SK_SJ_SK_NS1E_6fusion15FusionCallbacksIS1I_NS1Q_17LinearCombinationISJ_fSJ_fLNS_15FloatRoundStyleE2EEES1J_S1P_JEEENS4_5SM1004TMEM4LOAD26SM100_TMEM_LOAD_32dp32b32xENS4_13SM90_TMA_LOADENS12_INS13_ILi2ELi4ELi3EEES16_NST_INS5_IJS17_S1L_EEENS5_IJS1L_SC_EEEEEEENS4_39AutoVectorizingCopyWithAssumedAlignmentILi128EEENS4_14SM90_TMA_STOREES25_S27_S27_EEEvvEEEEvNT_6ParamsE:
[----:B------:R-:W1:Y:S01]  /*0000*/  LDC R1, c[0x0][0x37c] ;  /* 0x0000df00ff017b82 */ /* 0x000e620000000800 */
[----:B------:R-:W2:Y:S01]  /*0010*/  S2R R105, SR_TID.X ;  /* 0x0000000000697919 */ /* 0x000ea20000002100 */
[----:B------:R-:W3:Y:S06]  /*0020*/  LDCU.64 UR6, c[0x0][0x890] ;  /* 0x00011200ff0677ac */ /* 0x000eec0008000a00 */
[----:B------:R-:W4:Y:S01]  /*0030*/  S2UR UR37, SR_CgaCtaId ;  /* 0x00000000002579c3 */ /* 0x000f220000008800 */
[----:B------:R-:W-:Y:S02]  /*0040*/  PRMT R92, RZ, 0x7610, R92 ;  /* 0x00007610ff5c7816 */ /* 0x000fe4000000005c */
[----:B------:R-:W-:Y:S01]  /*0050*/  ELECT P1, URZ, PT ;  /* 0x0000000000ff782f */ /* 0x000fe20003820000 */
[----:B------:R-:W1:Y:S01]  /*0060*/  LDCU.64 UR46, c[0x0][0x358] ;  /* 0x00006b00ff2e77ac */ /* 0x000e620008000a00 */
[----:B---3--:R-:W-:-:S04]  /*0070*/  UISETP.NE.U32.AND UP0, UPT, UR6, URZ, UPT ;  /* 0x000000ff0600728c */ /* 0x008fc8000bf05070 */
[----:B------:R-:W-:Y:S02]  /*0080*/  UISETP.NE.AND.EX UP0, UPT, UR7, URZ, UPT, UP0 ;  /* 0x000000ff0700728c */ /* 0x000fe4000bf05300 */
[----:B----4-:R-:W-:Y:S02]  /*0090*/  ULOP3.LUT UR5, UR37, 0x1, URZ, 0xc0, !UPT ;  /* 0x0000000125057892 */ /* 0x010fe4000f8ec0ff */
[----:B------:R-:W-:Y:S01]  /*00a0*/  ULOP3.LUT UR4, UR37, 0x1, URZ, 0x3c, !UPT ;  /* 0x0000000125047892 */ /* 0x000fe2000f8e3cff */
[----:B--2---:R-:W-:-:S05]  /*00b0*/  SHF.R.U32.HI R96, RZ, 0x5, R105 ;  /* 0x00000005ff607819 */ /* 0x004fca0000011669 */
[----:B------:R-:W2:Y:S02]  /*00c0*/  SHFL.IDX PT, R0, R96, RZ, 0x1f ;  /* 0x00001fff60007589 */ /* 0x000ea400000e0000 */
[----:B--2---:R-:W-:Y:S01]  /*00d0*/  R2UR UR10, R0 ;  /* 0x00000000000a72ca */ /* 0x004fe200000e0000 */
[----:B-1----:R-:W-:-:S14]  /*00e0*/  BRA.U UP0, `(.L_x_0) ;  /* 0x00000001002c7547 */ /* 0x002fdc000b800000 */
[----:B------:R-:W1:Y:S02]  /*00f0*/  LDCU.64 UR8, c[0x0][0x888] ;  /* 0x00011100ff0877ac */ /* 0x000e640008000a00 */
[----:B-1----:R-:W-:-:S04]  /*0100*/  UISETP.NE.U32.AND UP0, UPT, UR8, URZ, UPT ;  /* 0x000000ff0800728c */ /* 0x002fc8000bf05070 */
[----:B------:R-:W-:-:S09]  /*0110*/  UISETP.NE.AND.EX UP0, UPT, UR9, URZ, UPT, UP0 ;  /* 0x000000ff0900728c */ /* 0x000fd2000bf05300 */
[----:B------:R-:W-:Y:S05]  /*0120*/  BRA.U !UP0, `(.L_x_1) ;  /* 0x0000000108107547 */ /* 0x000fea000b800000 */
[----:B------:R-:W1:Y:S02]  /*0130*/  LDC.64 R2, c[0x0][0x888] ;  /* 0x00022200ff027b82 */ /* 0x000e640000000a00 */
[----:B-1----:R1:W5:Y:S01]  /*0140*/  LDG.E R49, desc[UR46][R2.64] ;  /* 0x0000002e02317981 */ /* 0x002362000c1e1900 */
[----:B------:R-:W-:Y:S01]  /*0150*/  HFMA2 R92, -RZ, RZ, 0, 5.9604644775390625e-08 ;  /* 0x00000001ff5c7431 */ /* 0x000fe200000001ff */
[----:B------:R-:W-:Y:S05]  /*0160*/  BRA `(.L_x_0) ;  /* 0x00000000000c7947 */ /* 0x000fea0003800000 */
.L_x_1:
[----:B------:R-:W1:Y:S01]  /*0170*/  LDCU UR8, c[0x0][0x880] ;  /* 0x00011000ff0877ac */ /* 0x000e620008000800 */
[----:B------:R-:W-:Y:S01]  /*0180*/  HFMA2 R92, -RZ, RZ, 0, 5.9604644775390625e-08 ;  /* 0x00000001ff5c7431 */ /* 0x000fe200000001ff */
[----:B-1----:R-:W-:-:S07]  /*0190*/  MOV R49, UR8 ;  /* 0x0000000800317c02 */ /* 0x002fce0008000f00 */
.L_x_0:
[----:B------:R-:W2:Y:S02]  /*01a0*/  LDCU.64 UR8, c[0x0][0x8b0] ;  /* 0x00011600ff0877ac */ /* 0x000ea40008000a00 */
[----:B--2---:R-:W-:-:S04]  /*01b0*/  UISETP.NE.U32.AND UP0, UPT, UR8, URZ, UPT ;  /* 0x000000ff0800728c */ /* 0x004fc8000bf05070 */
[----:B------:R-:W-:-:S09]  /*01c0*/  UISETP.NE.AND.EX UP0, UPT, UR9, URZ, UPT, UP0 ;  /* 0x000000ff0900728c */ /* 0x000fd2000bf05300 */
[----:B------:R-:W-:Y:S05]  /*01d0*/  BRA.U UP0, `(.L_x_2) ;  /* 0x0000000100247547 */ /* 0x000fea000b800000 */
[----:B------:R-:W2:Y:S02]  /*01e0*/  LDCU.64 UR8, c[0x0][0x8a8] ;  /* 0x00011500ff0877ac */ /* 0x000ea40008000a00 */
[----:B--2---:R-:W-:-:S04]  /*01f0*/  UISETP.NE.U32.AND UP0, UPT, UR8, URZ, UPT ;  /* 0x000000ff0800728c */ /* 0x004fc8000bf05070 */
[----:B------:R-:W-:-:S09]  /*0200*/  UISETP.NE.AND.EX UP0, UPT, UR9, URZ, UPT, UP0 ;  /* 0x000000ff0900728c */ /* 0x000fd2000bf05300 */
[----:B------:R-:W-:Y:S05]  /*0210*/  BRA.U !UP0, `(.L_x_3) ;  /* 0x00000001080c7547 */ /* 0x000fea000b800000 */
[----:B-1----:R-:W1:Y:S02]  /*0220*/  LDC.64 R2, c[0x0][0x8a8] ;  /* 0x00022a00ff027b82 */ /* 0x002e640000000a00 */
[----:B-1----:R2:W5:Y:S01]  /*0230*/  LDG.E R47, desc[UR46][R2.64] ;  /* 0x0000002e022f7981 */ /* 0x002562000c1e1900 */
[----:B------:R-:W-:Y:S05]  /*0240*/  BRA `(.L_x_2) ;  /* 0x0000000000087947 */ /* 0x000fea0003800000 */
.L_x_3:
[----:B------:R-:W2:Y:S02]  /*0250*/  LDCU UR8, c[0x0][0x8a0] ;  /* 0x00011400ff0877ac */ /* 0x000ea40008000800 */
[----:B--2---:R-:W-:Y:S02]  /*0260*/  MOV R47, UR8 ;  /* 0x00000008002f7c02 */ /* 0x004fe40008000f00 */
.L_x_2:
[----:B------:R-:W-:Y:S01]  /*0270*/  IMAD.U32 R0, RZ, RZ, UR10 ;  /* 0x0000000aff007e24 */ /* 0x000fe2000f8e00ff */
[----:B------:R-:W-:Y:S04]  /*0280*/  BSSY.RECONVERGENT B0, `(.L_x_4) ;  /* 0x000000c000007945 */ /* 0x000fe80003800200 */
[C---:B------:R-:W-:Y:S02]  /*0290*/  ISETP.NE.OR P2, PT, R0.reuse, 0x1, !P1 ;  /* 0x000000010000780c */ /* 0x040fe40004f45670 */
[----:B------:R-:W-:-:S11]  /*02a0*/  ISETP.NE.OR P0, PT, R0, 0x3, !P1 ;  /* 0x000000030000780c */ /* 0x000fd60004f05670 */
[----:B------:R-:W-:Y:S05]  /*02b0*/  @P2 BRA `(.L_x_5) ;  /* 0x0000000000202947 */ /* 0x000fea0003800000 */
[----:B------:R-:W3:Y:S02]  /*02c0*/  LDCU.64 UR8, c[0x0][0x348] ;  /* 0x00006900ff0877ac */ /* 0x000ee40008000a00 */
[----:B---3--:R-:W-:Y:S02]  /*02d0*/  UIADD3 UR12, UP1, UPT, UR8, 0x80, URZ ;  /* 0x00000080080c7890 */ /* 0x008fe4000ff3e0ff */
[----:B------:R-:W-:Y:S02]  /*02e0*/  UIADD3 UR8, UP0, UPT, UR8, 0x180, URZ ;  /* 0x0000018008087890 */ /* 0x000fe4000ff1e0ff */
[----:B------:R-:W-:Y:S02]  /*02f0*/  UIADD3.X UR13, UPT, UPT, URZ, UR9, URZ, UP1, !UPT ;  /* 0x00000009ff0d7290 */ /* 0x000fe40008ffe4ff */
[----:B------:R-:W-:-:S07]  /*0300*/  UIADD3.X UR9, UPT, UPT, URZ, UR9, URZ, UP0, !UPT ;  /* 0x00000009ff097290 */ /* 0x000fce00087fe4ff */
[----:B------:R3:W-:Y:S02]  /*0310*/  UTMACCTL.PF [UR12] ;  /* 0x000000000c0079b9 */ /* 0x0007e40008040000 */
[----:B------:R3:W-:Y:S02]  /*0320*/  UTMACCTL.PF [UR8] ;  /* 0x00000000080079b9 */ /* 0x0007e40008040000 */
[----:B---3--:R-:W-:Y:S01]  /*0330*/  NOP ;  /* 0x0000000000007918 */ /* 0x008fe20000000000 */
.L_x_5:
[----:B------:R-:W-:Y:S05]  /*0340*/  BSYNC.RECONVERGENT B0 ;  /* 0x0000000000007941 */ /* 0x000fea0003800200 */
.L_x_4:
[----:B------:R-:W-:Y:S04]  /*0350*/  BSSY.RECONVERGENT B0, `(.L_x_6) ;  /* 0x000000a000007945 */ /* 0x000fe80003800200 */
        /* <DEDUP_REMOVED lines=9> */
.L_x_7:
[----:B------:R-:W-:Y:S05]  /*03f0*/  BSYNC.RECONVERGENT B0 ;  /* 0x0000000000007941 */ /* 0x000fea0003800200 */
.L_x_6:
[----:B------:R-:W3:Y:S01]  /*0400*/  LDCU.64 UR8, c[0x0][0x888] ;  /* 0x00011100ff0877ac */ /* 0x000ee20008000a00 */
[----:B------:R-:W-:Y:S02]  /*0410*/  UISETP.EQ.U32.AND UP1, UPT, UR6, URZ, UPT ;  /* 0x000000ff0600728c */ /* 0x000fe4000bf22070 */
[----:B------:R-:W-:Y:S02]  /*0420*/  UPLOP3.LUT UP5, UPT, UPT, UPT, UPT, 0x80, 0x8 ;  /* 0x000000000008789c */ /* 0x000fe40003faf070 */
[----:B---3--:R-:W-:-:S04]  /*0430*/  UISETP.NE.U32.AND UP0, UPT, UR8, URZ, UPT ;  /* 0x000000ff0800728c */ /* 0x008fc8000bf05070 */
[----:B------:R-:W-:-:S04]  /*0440*/  UISETP.NE.AND.EX UP0, UPT, UR9, URZ, UPT, UP0 ;  /* 0x000000ff0900728c */ /* 0x000fc8000bf05300 */
[----:B------:R-:W-:-:S04]  /*0450*/  UISETP.EQ.OR.EX UP2, UPT, UR7, URZ, !UP0, UP1 ;  /* 0x000000ff0700728c */ /* 0x000fc8000c742710 */
[----:B------:R-:W-:-:S05]  /*0460*/  UP2UR UR50, UPR, URZ, 0x4 ;  /* 0x00000004ff327883 */ /* 0x000fca0008000000 */
[----:B------:R-:W-:Y:S07]  /*0470*/  BRA.U !UP2, `(.L_x_8) ;  /* 0x000000010a207547 */ /* 0x000fee000b800000 */
[----:B------:R-:W-:Y:S01]  /*0480*/  UISETP.NE.U32.AND UP2, UPT, UR6, URZ, UPT ;  /* 0x000000ff0600728c */ /* 0x000fe2000bf45070 */
[----:B-----5:R-:W-:Y:S01]  /*0490*/  FSETP.NEU.AND P0, PT, R49, RZ, PT ;  /* 0x000000ff3100720b */ /* 0x020fe20003f0d000 */
[----:B------:R-:W-:Y:S02]  /*04a0*/  USEL UR6, URZ, 0xffffffff, UP0 ;  /* 0xffffffffff067887 */ /* 0x000fe40008000000 */
[----:B------:R-:W-:-:S10]  /*04b0*/  UISETP.NE.AND.EX UP2, UPT, UR7, URZ, UPT, UP2 ;  /* 0x000000ff0700728c */ /* 0x000fd4000bf45320 */
[----:B------:R-:W-:Y:S01]  /*04c0*/  VOTEU.ANY UP1, P0 ;  /* 0x0000000000ff7886 */ /* 0x000fe20000020100 */
[----:B------:R-:W-:-:S04]  /*04d0*/  @!UP2 USEL UR6, URZ, 0xffffffff, UP1 ;  /* 0xffffffffff06a887 */ /* 0x000fc80008800000 */
[----:B------:R-:W-:-:S04]  /*04e0*/  ULOP3.LUT UR6, UR6, 0x1, URZ, 0xc0, !UPT ;  /* 0x0000000106067892 */ /* 0x000fc8000f8ec0ff */
[----:B------:R-:W-:-:S11]  /*04f0*/  UISETP.NE.U32.AND UP5, UPT, UR6, 0x1, UPT ;  /* 0x000000010600788c */ /* 0x000fd6000bfa5070 */
.L_x_8:
[----:B------:R-:W3:Y:S01]  /*0500*/  SHFL.IDX PT, R0, R96, RZ, 0x1f ;  /* 0x00001fff60007589 */ /* 0x000ee200000e0000 */
[----:B------:R-:W-:-:S04]  /*0510*/  UISETP.NE.AND UP1, UPT, UR10, 0x2, UPT ;  /* 0x000000020a00788c */ /* 0x000fc8000bf25270 */
[----:B------:R-:W-:Y:S02]  /*0520*/  UISETP.EQ.AND UP2, UPT, UR5, URZ, !UP1 ;  /* 0x000000ff0500728c */ /* 0x000fe4000cf42270 */
[----:B------:R-:W-:-:S04]  /*0530*/  USEL UR6, URZ, 0x1, UP1 ;  /* 0x00000001ff067887 */ /* 0x000fc80008800000 */
[----:B------:R-:W-:Y:S02]  /*0540*/  PLOP3.LUT P5, PT, P1, PT, UP2, 0x80, 0x8 ;  /* 0x000000000008781c */ /* 0x000fe40000faf028 */
[----:B---3--:R-:W-:-:S13]  /*0550*/  ISETP.NE.AND P0, PT, R0, RZ, PT ;  /* 0x000000ff0000720c */ /* 0x008fda0003f05270 */
[----:B------:R-:W-:Y:S05]  /*0560*/  @P0 BRA `(.L_x_9) ;  /* 0x0000000000640947 */ /* 0x000fea0003800000 */
[----:B------:R-:W-:Y:S01]  /*0570*/  UMOV UR8, 0x400 ;  /* 0x0000040000087882 */ /* 0x000fe20000000000 */
[----:B------:R-:W-:Y:S01]  /*0580*/  UMOV UR7, 0x1 ;  /* 0x0000000100077882 */ /* 0x000fe20000000000 */
[----:B------:R-:W-:Y:S02]  /*0590*/  ULEA UR8, UR37, UR8, 0x18 ;  /* 0x0000000825087291 */ /* 0x000fe4000f8ec0ff */
[----:B------:R-:W-:-:S04]  /*05a0*/  UIADD3 UR12, UPT, UPT, -UR7, 0x100000, URZ ;  /* 0x00100000070c7890 */ /* 0x000fc8000fffe1ff */
[----:B------:R-:W-:Y:S02]  /*05b0*/  USHF.L.U32 UR13, UR12, 0xb, URZ ;  /* 0x0000000b0c0d7899 */ /* 0x000fe400080006ff */
[----:B------:R-:W-:Y:S01]  /*05c0*/  USHF.L.U32 UR12, UR12, 0x1, URZ ;  /* 0x000000010c0c7899 */ /* 0x000fe200080006ff */
[----:B------:R-:W-:Y:S01]  /*05d0*/  ELECT P0, URZ, PT ;  /* 0x0000000000ff782f */ /* 0x000fe20003800000 */
[----:B------:R-:W3:Y:S10]  /*05e0*/  FENCE.VIEW.ASYNC.S ;  /* 0x00000000000073c6 */ /* 0x000ef40000000000 */
[----:B---3--:R3:W4:Y:S01]  /*05f0*/  SYNCS.EXCH.64 URZ, [UR8], UR12 ;  /* 0x0000000c08ff75b2 */ /* 0x0087220008000100 */
[----:B------:R3:W1:Y:S01]  /*0600*/  SYNCS.EXCH.64 URZ, [UR8+0x40], UR12 ;  /* 0x0000400c08ff75b2 */ /* 0x0006620008000100 */
        /* <DEDUP_REMOVED lines=13> */
[----:B------:R3:W1:Y:S02]  /*06e0*/  SYNCS.EXCH.64 URZ, [UR8+0x78], UR12 ;  /* 0x0000780c08ff75b2 */ /* 0x0006640008000100 */
[----:B---3--:R-:W-:Y:S01]  /*06f0*/  NOP ;  /* 0x0000000000007918 */ /* 0x008fe20000000000 */
.L_x_9:
[----:B------:R-:W3:Y:S01]  /*0700*/  SHFL.IDX PT, R0, R96, RZ, 0x1f ;  /* 0x00001fff60007589 */ /* 0x000ee200000e0000 */
[----:B------:R-:W-:Y:S01]  /*0710*/  NOP ;  /* 0x0000000000007918 */ /* 0x000fe20000000000 */
[----:B---3--:R-:W-:-:S13]  /*0720*/  ISETP.NE.AND P0, PT, R0, 0x1, PT ;  /* 0x000000010000780c */ /* 0x008fda0003f05270 */
[----:B------:R-:W-:Y:S05]  /*0730*/  @P0 BRA `(.L_x_10) ;  /* 0x0000000000540947 */ /* 0x000fea0003800000 */
[----:B------:R-:W-:Y:S01]  /*0740*/  UMOV UR9, 0x400 ;  /* 0x0000040000097882 */ /* 0x000fe20000000000 */
[----:B------:R-:W-:Y:S01]  /*0750*/  UMOV UR8, 0x20 ;  /* 0x0000002000087882 */ /* 0x000fe20000000000 */
[----:B------:R-:W-:Y:S01]  /*0760*/  UMOV UR7, 0x80 ;  /* 0x0000008000077882 */ /* 0x000fe20000000000 */
[----:B------:R-:W-:Y:S02]  /*0770*/  ULEA UR9, UR37, UR9, 0x18 ;  /* 0x0000000925097291 */ /* 0x000fe4000f8ec0ff */
[----:B------:R-:W-:-:S04]  /*0780*/  UIADD3 UR12, UPT, UPT, -UR8, 0x100000, URZ ;  /* 0x00100000080c7890 */ /* 0x000fc8000fffe1ff */
[----:B------:R-:W-:Y:S02]  /*0790*/  USHF.L.U32 UR13, UR12, 0xb, URZ ;  /* 0x0000000b0c0d7899 */ /* 0x000fe400080006ff */
[----:B------:R-:W-:Y:S02]  /*07a0*/  USHF.L.U32 UR12, UR12, 0x1, URZ ;  /* 0x000000010c0c7899 */ /* 0x000fe400080006ff */
[----:B------:R-:W-:-:S04]  /*07b0*/  UIADD3 UR14, UPT, UPT, -UR7, 0x100000, URZ ;  /* 0x00100000070e7890 */ /* 0x000fc8000fffe1ff */
[----:B------:R-:W-:Y:S02]  /*07c0*/  USHF.L.U32 UR15, UR14, 0xb, URZ ;  /* 0x0000000b0e0f7899 */ /* 0x000fe400080006ff */
[----:B------:R-:W-:Y:S01]  /*07d0*/  USHF.L.U32 UR14, UR14, 0x1, URZ ;  /* 0x000000010e0e7899 */ /* 0x000fe200080006ff */
[----:B------:R-:W-:Y:S01]  /*07e0*/  ELECT P0, URZ, PT ;  /* 0x0000000000ff782f */ /* 0x000fe20003800000 */
[----:B------:R-:W3:Y:S02]  /*07f0*/  FENCE.VIEW.ASYNC.S ;  /* 0x00000000000073c6 */ /* 0x000ee40000000000 */
[----:B---3--:R3:W1:Y:S08]  /*0800*/  SYNCS.EXCH.64 URZ, [UR9+0x80], UR12 ;  /* 0x0000800c09ff75b2 */ /* 0x0086700008000100 */
[----:B------:R3:W1:Y:S01]  /*0810*/  SYNCS.EXCH.64 URZ, [UR9+0xa0], UR14 ;  /* 0x0000a00e09ff75b2 */ /* 0x0006620008000100 */
[----:B------:R3:W1:Y:S01]  /*0820*/  SYNCS.EXCH.64 URZ, [UR9+0x88], UR12 ;  /* 0x0000880c09ff75b2 */ /* 0x0006620008000100 */
[----:B------:R3:W1:Y:S01]  /*0830*/  SYNCS.EXCH.64 URZ, [UR9+0xa8], UR14 ;  /* 0x0000a80e09ff75b2 */ /* 0x0006620008000100 */
[----:B------:R3:W1:Y:S01]  /*0840*/  SYNCS.EXCH.64 URZ, [UR9+0x90], UR12 ;  /* 0x0000900c09ff75b2 */ /* 0x0006620008000100 */
[----:B------:R3:W1:Y:S01]  /*0850*/  SYNCS.EXCH.64 URZ, [UR9+0xb0], UR14 ;  /* 0x0000b00e09ff75b2 */ /* 0x0006620008000100 */
[----:B------:R3:W1:Y:S01]  /*0860*/  SYNCS.EXCH.64 URZ, [UR9+0x98], UR12 ;  /* 0x0000980c09ff75b2 */ /* 0x0006620008000100 */
[----:B------:R3:W1:Y:S01]  /*0870*/  SYNCS.EXCH.64 URZ, [UR9+0xb8], UR14 ;  /* 0x0000b80e09ff75b2 */ /* 0x0006620008000100 */
[----:B------:R-:W-:Y:S01]  /*0880*/  NOP ;  /* 0x0000000000007918 */ /* 0x000fe20000000000 */
.L_x_10:
[----:B------:R-:W2:Y:S01]  /*0890*/  SHFL.IDX PT, R0, R96, RZ, 0x1f ;  /* 0x00001fff60007589 */ /* 0x000ea200000e0000 */
[----:B------:R-:W-:Y:S01]  /*08a0*/  NOP ;  /* 0x0000000000007918 */ /* 0x000fe20000000000 */
[----:B--2---:R-:W-:-:S13]  /*08b0*/  ISETP.NE.AND P0, PT, R0, 0x3, PT ;  /* 0x000000030000780c */ /* 0x004fda0003f05270 */
[----:B------:R-:W-:Y:S05]  /*08c0*/  @P0 BRA `(.L_x_11) ;  /* 0x00000000002c0947 */ /* 0x000fea0003800000 */
[----:B------:R-:W-:Y:S01]  /*08d0*/  UMOV UR8, 0x400 ;  /* 0x0000040000087882 */ /* 0x000fe20000000000 */
[----:B------:R-:W-:Y:S01]  /*08e0*/  UMOV UR7, 0x20 ;  /* 0x0000002000077882 */ /* 0x000fe20000000000 */
[----:B------:R-:W-:Y:S02]  /*08f0*/  ULEA UR8, UR37, UR8, 0x18 ;  /* 0x0000000825087291 */ /* 0x000fe4000f8ec0ff */
[----:B---3--:R-:W-:-:S04]  /*0900*/  UIADD3 UR12, UPT, UPT, -UR7, 0x100000, URZ ;  /* 0x00100000070c7890 */ /* 0x008fc8000fffe1ff */
[----:B------:R-:W-:Y:S02]  /*0910*/  USHF.L.U32 UR13, UR12, 0xb, URZ ;  /* 0x0000000b0c0d7899 */ /* 0x000fe400080006ff */
[----:B------:R-:W-:Y:S01]  /*0920*/  USHF.L.U32 UR12, UR12, 0x1, URZ ;  /* 0x000000010c0c7899 */ /* 0x000fe200080006ff */
[----:B------:R-:W-:Y:S01]  /*0930*/  ELECT P0, URZ, PT ;  /* 0x0000000000ff782f */ /* 0x000fe20003800000 */
[----:B------:R-:W2:Y:S10]  /*0940*/  FENCE.VIEW.ASYNC.S ;  /* 0x00000000000073c6 */ /* 0x000eb40000000000 */
[----:B--2---:R2:W3:Y:S01]  /*0950*/  SYNCS.EXCH.64 URZ, [UR8+0xc0], UR12 ;  /* 0x0000c00c08ff75b2 */ /* 0x0044e20008000100 */
[----:B------:R2:W1:Y:S01]  /*0960*/  SYNCS.EXCH.64 URZ, [UR8+0xc8], UR12 ;  /* 0x0000c80c08ff75b2 */ /* 0x0004620008000100 */
[----:B------:R-:W-:Y:S01]  /*0970*/  NOP ;  /* 0x0000000000007918 */ /* 0x000fe20000000000 */
.L_x_11:
[----:B------:R-:W4:Y:S01]  /*0980*/  SHFL.IDX PT, R0, R96, RZ, 0x1f ;  /* 0x00001fff60007589 */ /* 0x000f2200000e0000 */
[----:B------:R-:W-:Y:S01]  /*0990*/  NOP ;  /* 0x0000000000007918 */ /* 0x000fe20000000000 */
[----:B----4-:R-:W-:-:S13]  /*09a0*/  ISETP.NE.AND P0, PT, R0, 0x4, PT ;  /* 0x000000040000780c */ /* 0x010fda0003f05270 */
[----:B------:R-:W-:Y:S05]  /*09b0*/  @P0 BRA `(.L_x_12) ;  /* 0x0000000000480947 */ /* 0x000fea0003800000 */
[----:B---3--:R-:W-:Y:S01]  /*09c0*/  UMOV UR9, 0x1e0 ;  /* 0x000001e000097882 */ /* 0x008fe20000000000 */
[----:B--2---:R-:W-:Y:S01]  /*09d0*/  UMOV UR8, 0x400 ;  /* 0x0000040000087882 */ /* 0x004fe20000000000 */
[----:B------:R-:W-:Y:S01]  /*09e0*/  USEL UR9, UR9, 0x1a0, UP5 ;  /* 0x000001a009097887 */ /* 0x000fe2000a800000 */
        /* <DEDUP_REMOVED lines=9> */
[----:B------:R-:W2:Y:S02]  /*0a80*/  FENCE.VIEW.ASYNC.S ;  /* 0x00000000000073c6 */ /* 0x000ea40000000000 */
[----:B--2---:R4:W2:Y:S08]  /*0a90*/  SYNCS.EXCH.64 URZ, [UR8+0xd0], UR12 ;  /* 0x0000d00c08ff75b2 */ /* 0x0048b00008000100 */
[----:B------:R4:W3:Y:S01]  /*0aa0*/  SYNCS.EXCH.64 URZ, [UR8+0xe0], UR14 ;  /* 0x0000e00e08ff75b2 */ /* 0x0008e20008000100 */
[----:B------:R4:W1:Y:S01]  /*0ab0*/  SYNCS.EXCH.64 URZ, [UR8+0xd8], UR12 ;  /* 0x0000d80c08ff75b2 */ /* 0x0008620008000100 */
[----:B------:R4:W1:Y:S02]  /*0ac0*/  SYNCS.EXCH.64 URZ, [UR8+0xe8], UR14 ;  /* 0x0000e80e08ff75b2 */ /* 0x0008640008000100 */
[----:B----4-:R-:W-:Y:S01]  /*0ad0*/  NOP ;  /* 0x0000000000007918 */ /* 0x010fe20000000000 */
.L_x_12:
[----:B------:R-:W4:Y:S01]  /*0ae0*/  SHFL.IDX PT, R0, R96, RZ, 0x1f ;  /* 0x00001fff60007589 */ /* 0x000f2200000e0000 */
[----:B------:R-:W-:Y:S01]  /*0af0*/  NOP ;  /* 0x0000000000007918 */ /* 0x000fe20000000000 */
[----:B----4-:R-:W-:-:S13]  /*0b00*/  ISETP.NE.AND P0, PT, R0, 0x5, PT ;  /* 0x000000050000780c */ /* 0x010fda0003f05270 */
[----:B------:R-:W-:Y:S05]  /*0b10*/  @P0 BRA `(.L_x_13) ;  /* 0x0000000000540947 */ /* 0x000fea0003800000 */
[----:B---3--:R-:W-:Y:S01]  /*0b20*/  UMOV UR9, 0x400 ;  /* 0x0000040000097882 */ /* 0x008fe20000000000 */
[----:B--2---:R-:W-:Y:S01]  /*0b30*/  UMOV UR8, 0x1 ;  /* 0x0000000100087882 */ /* 0x004fe20000000000 */
        /* <DEDUP_REMOVED lines=13> */
[----:B------:R4:W1:Y:S01]  /*0c10*/  SYNCS.EXCH.64 URZ, [UR9+0x118], UR14 ;  /* 0x0001180e09ff75b2 */ /* 0x0008620008000100 */
[----:B------:R4:W1:Y:S01]  /*0c20*/  SYNCS.EXCH.64 URZ, [UR9+0x100], UR12 ;  /* 0x0001000c09ff75b2 */ /* 0x0008620008000100 */
[----:B------:R4:W1:Y:S01]  /*0c30*/  SYNCS.EXCH.64 URZ, [UR9+0x120], UR14 ;  /* 0x0001200e09ff75b2 */ /* 0x0008620008000100 */
[----:B------:R4:W1:Y:S01]  /*0c40*/  SYNCS.EXCH.64 URZ, [UR9+0x108], UR12 ;  /* 0x0001080c09ff75b2 */ /* 0x0008620008000100 */
[----:B------:R4:W1:Y:S02]  /*0c50*/  SYNCS.EXCH.64 URZ, [UR9+0x128], UR14 ;  /* 0x0001280e09ff75b2 */ /* 0x0008640008000100 */
[----:B----4-:R-:W-:Y:S01]  /*0c60*/  NOP ;  /* 0x0000000000007918 */ /* 0x010fe20000000000 */
.L_x_13:
[----:B------:R-:W4:Y:S01]  /*0c70*/  SHFL.IDX PT, R0, R96, RZ, 0x1f ;  /* 0x00001fff60007589 */ /* 0x000f2200000e0000 */
[----:B------:R-:W-:Y:S01]  /*0c80*/  ISETP.NE.OR P1, PT, RZ, UR10, !P1 ;  /* 0x0000000aff007c0c */ /* 0x000fe2000cf25670 */
[----:B------:R-:W-:Y:S01]  /*0c90*/  NOP ;  /* 0x0000000000007918 */ /* 0x000fe20000000000 */
[----:B----4-:R-:W-:-:S13]  /*0ca0*/  ISETP.NE.AND P0, PT, R0, 0x3, PT ;  /* 0x000000030000780c */ /* 0x010fda0003f05270 */
[----:B------:R-:W-:Y:S05]  /*0cb0*/  @P0 BRA `(.L_x_14) ;  /* 0x0000000000340947 */ /* 0x000fea0003800000 */
[----:B--2---:R-:W-:Y:S01]  /*0cc0*/  UMOV UR8, 0x400 ;  /* 0x0000040000087882 */ /* 0x004fe20000000000 */
[----:B------:R-:W-:Y:S01]  /*0cd0*/  UMOV UR7, 0x20 ;  /* 0x0000002000077882 */ /* 0x000fe20000000000 */
[----:B------:R-:W-:Y:S02]  /*0ce0*/  ULEA UR8, UR37, UR8, 0x18 ;  /* 0x0000000825087291 */ /* 0x000fe4000f8ec0ff */
[----:B---3--:R-:W-:-:S04]  /*0cf0*/  UIADD3 UR12, UPT, UPT, -UR7, 0x100000, URZ ;  /* 0x00100000070c7890 */ /* 0x008fc8000fffe1ff */
[----:B------:R-:W-:Y:S02]  /*0d00*/  USHF.L.U32 UR13, UR12, 0xb, URZ ;  /* 0x0000000b0c0d7899 */ /* 0x000fe400080006ff */
[----:B------:R-:W-:Y:S01]  /*0d10*/  USHF.L.U32 UR12, UR12, 0x1, URZ ;  /* 0x000000010c0c7899 */ /* 0x000fe200080006ff */
[----:B------:R-:W-:Y:S01]  /*0d20*/  ELECT P0, URZ, PT ;  /* 0x0000000000ff782f */ /* 0x000fe20003800000 */
[----:B------:R-:W2:Y:S10]  /*0d30*/  FENCE.VIEW.ASYNC.S ;  /* 0x00000000000073c6 */ /* 0x000eb40000000000 */
[----:B--2---:R4:W2:Y:S01]  /*0d40*/  SYNCS.EXCH.64 URZ, [UR8+0x130], UR12 ;  /* 0x0001300c08ff75b2 */ /* 0x0048a20008000100 */
[----:B------:R4:W3:Y:S01]  /*0d50*/  SYNCS.EXCH.64 URZ, [UR8+0x140], UR12 ;  /* 0x0001400c08ff75b2 */ /* 0x0008e20008000100 */
[----:B------:R4:W1:Y:S01]  /*0d60*/  SYNCS.EXCH.64 URZ, [UR8+0x138], UR12 ;  /* 0x0001380c08ff75b2 */ /* 0x0008620008000100 */
[----:B------:R4:W1:Y:S02]  /*0d70*/  SYNCS.EXCH.64 URZ, [UR8+0x148], UR12 ;  /* 0x0001480c08ff75b2 */ /* 0x0008640008000100 */
[----:B----4-:R-:W-:Y:S01]  /*0d80*/  NOP ;  /* 0x0000000000007918 */ /* 0x010fe20000000000 */
.L_x_14:
[----:B------:R-:W-:Y:S01]  /*0d90*/  VOTEU.ALL UP1, P1 ;  /* 0x0000000000ff7886 */ /* 0x000fe20000820000 */
[----:B--2---:R-:W2:Y:S01]  /*0da0*/  LDCU UR8, c[0x0][0x36c] ;  /* 0x00006d80ff0877ac */ /* 0x004ea20008000800 */
[----:B------:R-:W-:Y:S01]  /*0db0*/  NOP ;  /* 0x0000000000007918 */ /* 0x000fe20000000000 */
[----:B------:R-:W-:Y:S01]  /*0dc0*/  LOP3.LUT R10, R105, 0x1f, RZ, 0xc0, !PT ;  /* 0x0000001f690a7812 */ /* 0x000fe200078ec0ff */
[----:B---3--:R-:W-:Y:S01]  /*0dd0*/  UMOV UR12, 0x20 ;  /* 0x00000020000c7882 */ /* 0x008fe20000000000 */
[----:B------:R-:W-:Y:S01]  /*0de0*/  @!UP1 UMOV UR7, 0x400 ;  /* 0x0000040000079882 */ /* 0x000fe20000000000 */
[----:B------:R-:W-:-:S04]  /*0df0*/  @!UP1 UIADD3 UR12, UPT, UPT, -UR12, 0x100000, URZ ;  /* 0x001000000c0c9890 */ /* 0x000fc8000fffe1ff */
[----:B------:R-:W-:Y:S02]  /*0e00*/  @!UP1 USHF.L.U32 UR13, UR12, 0xb, URZ ;  /* 0x0000000b0c0d9899 */ /* 0x000fe400080006ff */
[----:B------:R-:W-:Y:S02]  /*0e10*/  @!UP1 USHF.L.U32 UR12, UR12, 0x1, URZ ;  /* 0x000000010c0c9899 */ /* 0x000fe400080006ff */
[----:B------:R-:W-:Y:S01]  /*0e20*/  @!UP1 ULEA UR7, UR37, UR7, 0x18 ;  /* 0x0000000725079291 */ /* 0x000fe2000f8ec0ff */
[----:B------:R-:W-:Y:S01]  /*0e30*/  VOTEU.ALL UP1, P1 ;  /* 0x0000000000ff7886 */ /* 0x000fe20000820000 */
[----:B------:R-:W-:Y:S01]  /*0e40*/  UISETP.NE.AND UP4, UPT, UR10, URZ, UPT ;  /* 0x000000ff0a00728c */ /* 0x000fe2000bf85270 */
[----:B------:R-:W3:Y:S09]  /*0e50*/  FENCE.VIEW.ASYNC.S ;  /* 0x00000000000073c6 */ /* 0x000ef20000000000 */
[----:B---3--:R3:W4:Y:S01]  /*0e60*/  @!UP1 SYNCS.EXCH.64 URZ, [UR7+0x150], UR12 ;  /* 0x0001500c07ff95b2 */ /* 0x0087220008000100 */
[----:B--2---:R-:W-:-:S09]  /*0e70*/  UISETP.EQ.U32.AND UP1, UPT, UR8, 0x1, UPT ;  /* 0x000000010800788c */ /* 0x004fd2000bf22070 */
[----:B------:R-:W-:Y:S05]  /*0e80*/  BRA.U !UP1, `(.L_x_15) ;  /* 0x0000000109087547 */ /* 0x000fea000b800000 */
[----:B-1--4-:R-:W-:Y:S01]  /*0e90*/  UCGABAR_ARV ;  /* 0x00000000000079c7 */ /* 0x012fe20008000000 */
[----:B------:R-:W-:Y:S05]  /*0ea0*/  BRA `(.L_x_16) ;  /* 0x0000000000047947 */ /* 0x000fea0003800000 */
.L_x_15:
[----:B-1--4-:R-:W-:Y:S01]  /*0eb0*/  NOP ;  /* 0x0000000000007918 */ /* 0x012fe20000000000 */
.L_x_16:
[----:B------:R-:W1:Y:S01]  /*0ec0*/  S2R R15, SR_CTAID.Y ;  /* 0x00000000000f7919 */ /* 0x000e620000002600 */
[----:B------:R-:W-:-:S05]  /*0ed0*/  CS2R.32 R91, SR_CgaSize ;  /* 0x00000000005b7805 */ /* 0x000fca0000008a00 */
[----:B------:R-:W-:-:S05]  /*0ee0*/  IMAD R91, R91, -0xa0, RZ ;  /* 0xffffff605b5b7824 */ /* 0x000fca00078e02ff */
[----:B---3--:R-:W-:-:S14]  /*0ef0*/  R2UR UR7, R91 ;  /* 0x000000005b0772ca */ /* 0x008fdc00000e0000 */
[----:B------:R-:W2:Y:S01]  /*0f00*/  LDCU UR7, c[0x0][UR7+0x2b4] ;  /* 0x00005680070777ac */ /* 0x000ea20008000800 */
[----:B------:R-:W-:-:S05]  /*0f10*/  CS2R.32 R0, SR_CgaSize ;  /* 0x0000000000007805 */ /* 0x000fca0000008a00 */
[----:B------:R-:W-:-:S06]  /*0f20*/  IMAD R0, R0, -0xa0, RZ ;  /* 0xffffff6000007824 */ /* 0x000fcc00078e02ff */
[----:B------:R-:W3:Y:S01]  /*0f30*/  LDC R0, c[0x0][R0+0x2a4] ;  /* 0x0000a90000007b82 */ /* 0x000ee20000000800 */
[----:B------:R-:W-:Y:S01]  /*0f40*/  PRMT R8, RZ, 0x7610, R8 ;  /* 0x00007610ff087816 */ /* 0x000fe20000000008 */
[----:B------:R-:W4:Y:S01]  /*0f50*/  S2R R9, SR_CTAID.X ;  /* 0x0000000000097919 */ /* 0x000f220000002500 */
[----:B------:R-:W-:-:S05]  /*0f60*/  CS2R.32 R91, SR_CgaSize ;  /* 0x00000000005b7805 */ /* 0x000fca0000008a00 */
[----:B------:R-:W-:-:S05]  /*0f70*/  IMAD R91, R91, -0xa0, RZ ;  /* 0xffffff605b5b7824 */ /* 0x000fca00078e02ff */
[----:B------:R-:W-:-:S14]  /*0f80*/  R2UR UR8, R91 ;  /* 0x000000005b0872ca */ /* 0x000fdc00000e0000 */
[----:B------:R-:W3:Y:S01]  /*0f90*/  LDCU UR8, c[0x0][UR8+0x2b0] ;  /* 0x00005600080877ac */ /* 0x000ee20008000800 */
[----:B------:R-:W-:Y:S01]  /*0fa0*/  UISETP.NE.AND UP2, UPT, UR10, 0x2, UPT ;  /* 0x000000020a00788c */ /* 0x000fe2000bf45270 */
[----:B------:R-:W2:Y:S01]  /*0fb0*/  LDC R11, c[0x0][0xb24] ;  /* 0x0002c900ff0b7b82 */ /* 0x000ea20000000800 */
[----:B------:R-:W-:-:S05]  /*0fc0*/  CS2R.32 R2, SR_CgaSize ;  /* 0x0000000000027805 */ /* 0x000fca0000008a00 */
[----:B------:R-:W-:-:S06]  /*0fd0*/  IMAD R2, R2, -0xa0, RZ ;  /* 0xffffff6002027824 */ /* 0x000fcc00078e02ff */
[----:B------:R-:W3:Y:S08]  /*0fe0*/  LDC R2, c[0x0][R2+0x2a0] ;  /* 0x0000a80002027b82 */ /* 0x000ef00000000800 */
[----:B------:R-:W3:Y:S01]  /*0ff0*/  LDC R40, c[0x0][0xb24] ;  /* 0x0002c900ff287b82 */ /* 0x000ee20000000800 */
[----:B-1----:R-:W-:-:S07]  /*1000*/  I2FP.F32.U32 R90, R15 ;  /* 0x0000000f005a7245 */ /* 0x002fce0000201000 */
[----:B------:R-:W1:Y:S01]  /*1010*/  S2UR UR36, SR_CTAID.Z ;  /* 0x00000000002479c3 */ /* 0x000e620000002700 */
[----:B--2---:R-:W-:Y:S01]  /*1020*/  ISETP.GE.AND P0, PT, R11, 0x1, PT ;  /* 0x000000010b00780c */ /* 0x004fe20003f06270 */
[----:B----4-:R-:W-:Y:S01]  /*1030*/  IMAD.MOV.U32 R14, RZ, RZ, R9 ;  /* 0x000000ffff0e7224 */ /* 0x010fe200078e0009 */
[----:B------:R-:W-:Y:S01]  /*1040*/  I2FP.F32.U32 R91, R9 ;  /* 0x00000009005b7245 */ /* 0x000fe20000201000 */
[----:B------:R-:W-:Y:S01]  /*1050*/  FMUL R90, R90, UR7 ;  /* 0x000000075a5a7c20 */ /* 0x000fe20008400000 */
[----:B------:R-:W2:Y:S03]  /*1060*/  LDCU UR7, c[0x0][0xb30] ;  /* 0x00016600ff0777ac */ /* 0x000ea60008000800 */
[----:B---3--:R-:W-:Y:S02]  /*1070*/  FMUL R91, R91, UR8 ;  /* 0x000000085b5b7c20 */ /* 0x008fe40008400000 */
[----:B------:R-:W3:Y:S08]  /*1080*/  F2I.U32.TRUNC.NTZ R90, R90 ;  /* 0x0000005a005a7305 */ /* 0x000ef0000020f000 */
[----:B------:R-:W4:Y:S01]  /*1090*/  F2I.U32.TRUNC.NTZ R91, R91 ;  /* 0x0000005b005b7305 */ /* 0x000f22000020f000 */
[----:B--2---:R-:W-:Y:S01]  /*10a0*/  UISETP.NE.AND UP3, UPT, UR7, 0x1, UPT ;  /* 0x000000010700788c */ /* 0x004fe2000bf65270 */
[----:B---3--:R-:W-:-:S05]  /*10b0*/  IADD3 R90, PT, PT, -R90, RZ, RZ ;  /* 0x000000ff5a5a7210 */ /* 0x008fca0007ffe1ff */
[----:B------:R-:W-:Y:S01]  /*10c0*/  IMAD R90, R0, R90, R15 ;  /* 0x0000005a005a7224 */ /* 0x000fe200078e020f */
[----:B------:R-:W-:Y:S01]  /*10d0*/  PRMT R0, RZ, 0x7610, R0 ;  /* 0x00007610ff007816 */ /* 0x000fe20000000000 */
[----:B----4-:R-:W-:-:S04]  /*10e0*/  IMAD.MOV R91, RZ, RZ, -R91 ;  /* 0x000000ffff5b7224 */ /* 0x010fc800078e0a5b */
[----:B------:R-:W-:Y:S01]  /*10f0*/  IMAD R91, R2, R91, R9 ;  /* 0x0000005b025b7224 */ /* 0x000fe200078e0209 */
[----:B-1----:R-:W-:Y:S06]  /*1100*/  BRA.U UP4, `(.L_x_17) ;  /* 0x0000000104247547 */ /* 0x002fec000b800000 */
[----:B------:R-:W-:Y:S01]  /*1110*/  ISETP.NE.AND P1, PT, R90, RZ, PT ;  /* 0x000000ff5a00720c */ /* 0x000fe20003f25270 */
[----:B------:R-:W-:Y:S01]  /*1120*/  IMAD.MOV.U32 R0, RZ, RZ, 0x3 ;  /* 0x00000003ff007424 */ /* 0x000fe200078e00ff */
[C---:B------:R-:W-:Y:S02]  /*1130*/  LOP3.LUT R2, R91.reuse, 0xfffffffe, RZ, 0xc0, !PT ;  /* 0xfffffffe5b027812 */ /* 0x040fe400078ec0ff */
[----:B------:R-:W-:Y:S02]  /*1140*/  ISETP.LT.U32.OR P1, PT, R91, 0x2, !P1 ;  /* 0x000000025b00780c */ /* 0x000fe40004f21470 */
[----:B------:R-:W-:Y:S02]  /*1150*/  SHF.L.U32 R0, R0, R2, RZ ;  /* 0x0000000200007219 */ /* 0x000fe400000006ff */
[----:B------:R-:W-:Y:S02]  /*1160*/  SEL R4, RZ, 0x1, !P1 ;  /* 0x00000001ff047807 */ /* 0x000fe40004800000 */
[----:B------:R-:W-:-:S05]  /*1170*/  SEL R3, RZ, 0x2, !P1 ;  /* 0x00000002ff037807 */ /* 0x000fca0004800000 */
[----:B------:R-:W-:-:S05]  /*1180*/  IMAD.IADD R3, R4, 0x1, R3 ;  /* 0x0000000104037824 */ /* 0x000fca00078e0203 */
[----:B------:R-:W-:Y:S02]  /*1190*/  PRMT R8, R3, 0x7610, R8 ;  /* 0x0000761003087816 */ /* 0x000fe40000000008 */
.L_x_17:
[----:B------:R-:W-:Y:S05]  /*11a0*/  @!P0 BRA `(.L_x_18) ;  /* 0x0000000000b88947 */ /* 0x000fea0003800000 */
[----:B------:R-:W1:Y:S01]  /*11b0*/  LDC.64 R4, c[0x0][0xb18] ;  /* 0x0002c600ff047b82 */ /* 0x000e620000000a00 */
[----:B------:R-:W-:-:S07]  /*11c0*/  ISETP.NE.AND P0, PT, R11, 0x1, PT ;  /* 0x000000010b00780c */ /* 0x000fce0003f05270 */
[----:B------:R-:W2:Y:S08]  /*11d0*/  LDC R14, c[0x0][0xb0c] ;  /* 0x0002c300ff0e7b82 */ /* 0x000eb00000000800 */
[----:B------:R-:W3:Y:S08]  /*11e0*/  LDC R16, c[0x0][0x370] ;  /* 0x0000dc00ff107b82 */ /* 0x000ef00000000800 */
[----:B------:R-:W4:Y:S01]  /*11f0*/  LDC R13, c[0x0][0x374] ;  /* 0x0000dd00ff0d7b82 */ /* 0x000f220000000800 */
[----:B-1----:R-:W-:-:S07]  /*1200*/  ISETP.NE.AND P1, PT, R4, 0x1, PT ;  /* 0x000000010400780c */ /* 0x002fce0003f25270 */
[----:B------:R-:W3:Y:S01]  /*1210*/  LDC.64 R6, c[0x0][0xb10] ;  /* 0x0002c400ff067b82 */ /* 0x000ee20000000a00 */
[----:B--2---:R-:W-:-:S07]  /*1220*/  ISETP.NE.AND P2, PT, R14, 0x1, PT ;  /* 0x000000010e00780c */ /* 0x004fce0003f45270 */
[----:B------:R-:W1:Y:S08]  /*1230*/  LDC R12, c[0x0][0xb20] ;  /* 0x0002c800ff0c7b82 */ /* 0x000e700000000800 */
[----:B------:R-:W2:Y:S01]  /*1240*/  LDC.64 R2, c[0x0][0xb28] ;  /* 0x0002ca00ff027b82 */ /* 0x000ea20000000a00 */
[----:B----4-:R-:W-:-:S04]  /*1250*/  IMAD.HI.U32 R17, R13, R5, RZ ;  /* 0x000000050d117227 */ /* 0x010fc800078e00ff */
[----:B------:R-:W-:-:S04]  /*1260*/  IMAD.HI.U32 R5, R15, R5, RZ ;  /* 0x000000050f057227 */ /* 0x000fc800078e00ff */
[----:B---3--:R-:W-:-:S05]  /*1270*/  IMAD.HI.U32 R18, R16, R6, RZ ;  /* 0x0000000610127227 */ /* 0x008fca00078e00ff */
[-C--:B------:R-:W-:Y:S01]  /*1280*/  @P2 SHF.R.U32.HI R16, RZ, R7.reuse, R18 ;  /* 0x00000007ff102219 */ /* 0x080fe20000011612 */
[----:B------:R-:W-:Y:S01]  /*1290*/  IMAD.HI.U32 R18, R9, R6, RZ ;  /* 0x0000000609127227 */ /* 0x000fe200078e00ff */
[-C--:B-1----:R-:W-:Y:S02]  /*12a0*/  @P1 SHF.R.U32.HI R13, RZ, R12.reuse, R17 ;  /* 0x0000000cff0d1219 */ /* 0x082fe40000011611 */
[----:B------:R-:W-:Y:S02]  /*12b0*/  SHF.R.U32.HI R5, RZ, R12, R5 ;  /* 0x0000000cff057219 */ /* 0x000fe40000011605 */
[----:B------:R-:W-:Y:S02]  /*12c0*/  SHF.R.U32.HI R18, RZ, R7, R18 ;  /* 0x00000007ff127219 */ /* 0x000fe40000011612 */
[----:B------:R-:W-:Y:S01]  /*12d0*/  SEL R5, R15, R5, !P1 ;  /* 0x000000050f057207 */ /* 0x000fe20004800000 */
[----:B--2---:R-:W-:Y:S01]  /*12e0*/  IMAD.HI.U32 R17, R13, R2, RZ ;  /* 0x000000020d117227 */ /* 0x004fe200078e00ff */
[----:B------:R-:W-:-:S03]  /*12f0*/  SEL R18, R9, R18, !P2 ;  /* 0x0000001209127207 */ /* 0x000fc60005000000 */
[----:B------:R-:W-:Y:S01]  /*1300*/  IMAD.HI.U32 R6, R16, R2, RZ ;  /* 0x0000000210067227 */ /* 0x000fe200078e00ff */
[----:B------:R-:W-:-:S04]  /*1310*/  @P0 SHF.R.U32.HI R13, RZ, R3, R17 ;  /* 0x00000003ff0d0219 */ /* 0x000fc80000011611 */
[----:B------:R-:W-:Y:S01]  /*1320*/  @P0 SHF.R.U32.HI R16, RZ, R3, R6 ;  /* 0x00000003ff100219 */ /* 0x000fe20000011606 */
[----:B------:R-:W-:-:S04]  /*1330*/  IMAD R13, R13, R11, RZ ;  /* 0x0000000b0d0d7224 */ /* 0x000fc800078e02ff */
[----:B------:R-:W-:Y:S01]  /*1340*/  IMAD R6, R16, R11, RZ ;  /* 0x0000000b10067224 */ /* 0x000fe200078e02ff */
[----:B------:R-:W-:-:S04]  /*1350*/  ISETP.GE.AND P1, PT, R5, R13, PT ;  /* 0x0000000d0500720c */ /* 0x000fc80003f26270 */
[----:B------:R-:W-:Y:S01]  /*1360*/  ISETP.GE.OR P1, PT, R18, R6, P1 ;  /* 0x000000061200720c */ /* 0x000fe20000f26670 */
[----:B------:R-:W-:-:S05]  /*1370*/  IMAD.HI.U32 R6, R5, R2, RZ ;  /* 0x0000000205067227 */ /* 0x000fca00078e00ff */
[----:B------:R-:W-:-:S04]  /*1380*/  SHF.R.U32.HI R6, RZ, R3, R6 ;  /* 0x00000003ff067219 */ /* 0x000fc80000011606 */
[----:B------:R-:W-:-:S03]  /*1390*/  SEL R6, R5, R6, !P0 ;  /* 0x0000000605067207 */ /* 0x000fc60004000000 */
[----:B------:R-:W-:Y:S01]  /*13a0*/  @!P1 IMAD.HI.U32 R7, R18, R2, RZ ;  /* 0x0000000212079227 */ /* 0x000fe200078e00ff */
[----:B------:R-:W-:-:S04]  /*13b0*/  IADD3 R2, PT, PT, -R6, RZ, RZ ;  /* 0x000000ff06027210 */ /* 0x000fc80007ffe1ff */
[----:B------:R-:W-:Y:S01]  /*13c0*/  @!P1 SHF.R.U32.HI R3, RZ, R3, R7 ;  /* 0x00000003ff039219 */ /* 0x000fe20000011607 */
[----:B------:R-:W-:Y:S01]  /*13d0*/  IMAD R2, R11, R2, R5 ;  /* 0x000000020b027224 */ /* 0x000fe200078e0205 */
[----:B------:R-:W-:Y:S02]  /*13e0*/  IADD3 R7, PT, PT, -R5, RZ, RZ ;  /* 0x000000ff05077210 */ /* 0x000fe40007ffe1ff */
[----:B------:R-:W-:-:S03]  /*13f0*/  @!P1 SEL R3, R18, R3, !P0 ;  /* 0x0000000312039207 */ /* 0x000fc60004000000 */
[----:B------:R-:W-:Y:S02]  /*1400*/  IMAD R7, R4, R7, R15 ;  /* 0x0000000704077224 */ /* 0x000fe400078e020f */
[--C-:B------:R-:W-:Y:S02]  /*1410*/  @!P1 IMAD.IADD R6, R6, 0x1, -R3.reuse ;  /* 0x0000000106069824 */ /* 0x100fe400078e0a03 */
[----:B------:R-:W-:Y:S01]  /*1420*/  @!P1 IMAD R3, R2, R16, R3 ;  /* 0x0000001002039224 */ /* 0x000fe200078e0203 */
[----:B------:R-:W-:Y:S01]  /*1430*/  IADD3 R2, PT, PT, -R18, RZ, RZ ;  /* 0x000000ff12027210 */ /* 0x000fe20007ffe1ff */
[----:B------:R-:W-:Y:S02]  /*1440*/  @!P1 IMAD R5, R6, R11, R18 ;  /* 0x0000000b06059224 */ /* 0x000fe400078e0212 */
[----:B------:R-:W-:Y:S02]  /*1450*/  @!P1 IMAD.MOV.U32 R18, RZ, RZ, R3 ;  /* 0x000000ffff129224 */ /* 0x000fe400078e0003 */
[----:B------:R-:W-:-:S02]  /*1460*/  IMAD R2, R14, R2, R9 ;  /* 0x000000020e027224 */ /* 0x000fc400078e0209 */
[----:B------:R-:W-:Y:S02]  /*1470*/  IMAD R15, R5, R4, R7 ;  /* 0x00000004050f7224 */ /* 0x000fe400078e0207 */
[----:B------:R-:W-:Y:S02]  /*1480*/  IMAD R14, R18, R14, R2 ;  /* 0x0000000e120e7224 */ /* 0x000fe400078e0202 */
.L_x_18:
[----:B------:R-:W-:Y:S05]  /*1490*/  BRA.U UP3, `(.L_x_19) ;  /* 0x0000000103407547 */ /* 0x000fea000b800000 */
[----:B------:R-:W1:Y:S08]  /*14a0*/  LDC.64 R4, c[0x0][0xb10] ;  /* 0x0002c400ff047b82 */ /* 0x000e700000000a00 */
[----:B------:R-:W2:Y:S08]  /*14b0*/  LDC.64 R2, c[0x0][0xb18] ;  /* 0x0002c600ff027b82 */ /* 0x000eb00000000a00 */
[----:B------:R-:W3:Y:S08]  /*14c0*/  LDC R6, c[0x0][0xb20] ;  /* 0x0002c800ff067b82 */ /* 0x000ef00000000800 */
[----:B------:R-:W4:Y:S01]  /*14d0*/  LDC R7, c[0x0][0xb0c] ;  /* 0x0002c300ff077b82 */ /* 0x000f220000000800 */
[----:B-1----:R-:W-:-:S05]  /*14e0*/  IMAD.HI.U32 R4, R14, R4, RZ ;  /* 0x000000040e047227 */ /* 0x002fca00078e00ff */
[----:B------:R-:W-:Y:S01]  /*14f0*/  SHF.R.U32.HI R4, RZ, R5, R4 ;  /* 0x00000005ff047219 */ /* 0x000fe20000011604 */
[----:B--2---:R-:W-:Y:S01]  /*1500*/  IMAD.HI.U32 R3, R15, R3, RZ ;  /* 0x000000030f037227 */ /* 0x004fe200078e00ff */
[----:B------:R-:W-:-:S04]  /*1510*/  ISETP.NE.AND P0, PT, R2, 0x1, PT ;  /* 0x000000010200780c */ /* 0x000fc80003f05270 */
[----:B---3--:R-:W-:-:S04]  /*1520*/  SHF.R.U32.HI R3, RZ, R6, R3 ;  /* 0x00000006ff037219 */ /* 0x008fc80000011603 */
[----:B------:R-:W-:Y:S02]  /*1530*/  SEL R3, R15, R3, !P0 ;  /* 0x000000030f037207 */ /* 0x000fe40004000000 */
[----:B----4-:R-:W-:-:S04]  /*1540*/  ISETP.NE.AND P1, PT, R7, 0x1, PT ;  /* 0x000000010700780c */ /* 0x010fc80003f25270 */
[----:B------:R-:W-:-:S05]  /*1550*/  SEL R5, R14, R4, !P1 ;  /* 0x000000040e057207 */ /* 0x000fca0004800000 */
[----:B------:R-:W-:Y:S02]  /*1560*/  IMAD.IADD R4, R3, 0x1, -R5 ;  /* 0x0000000103047824 */ /* 0x000fe400078e0a05 */
[----:B------:R-:W-:Y:S02]  /*1570*/  IMAD.IADD R3, R5, 0x1, -R3 ;  /* 0x0000000105037824 */ /* 0x000fe400078e0a03 */
[----:B------:R-:W-:Y:S02]  /*1580*/  IMAD R14, R4, R7, R14 ;  /* 0x00000007040e7224 */ /* 0x000fe400078e020e */
[----:B------:R-:W-:Y:S02]  /*1590*/  IMAD R15, R3, R2, R15 ;  /* 0x00000002030f7224 */ /* 0x000fe400078e020f */
.L_x_19:
[----:B------:R-:W-:Y:S05]  /*15a0*/  BRA.U !UP1, `(.L_x_20) ;  /* 0x00000001090c7547 */ /* 0x000fea000b800000 */
[----:B------:R-:W-:Y:S01]  /*15b0*/  UCGABAR_WAIT ;  /* 0x0000000000007dc7 */ /* 0x000fe20008000000 */
[----:B------:R-:W-:Y:S01]  /*15c0*/  CCTL.IVALL ;  /* 0x00000000ff00798f */ /* 0x000fe20002000000 */
[----:B------:R-:W-:Y:S05]  /*15d0*/  BRA `(.L_x_21) ;  /* 0x0000000000047947 */ /* 0x000fea0003800000 */
.L_x_20:
[----:B------:R-:W-:Y:S06]  /*15e0*/  BAR.SYNC.DEFER_BLOCKING 0x0 ;  /* 0x0000000000007b1d */ /* 0x000fec0000010000 */
.L_x_21:
[----:B------:R-:W-:Y:S05]  /*15f0*/  BRA.U UP2, `(.L_x_22) ;  /* 0x0000001502447547 */ /* 0x000fea000b800000 */
[----:B------:R-:W1:Y:S01]  /*1600*/  LDCU UR4, c[0x0][0x38c] ;  /* 0x00007180ff0477ac */ /* 0x000e620008000800 */
[----:B------:R-:W2:Y:S01]  /*1610*/  LDC R8, c[0x0][0x370] ;  /* 0x0000dc00ff087b82 */ /* 0x000ea20000000800 */
[C---:B------:R-:W-:Y:S01]  /*1620*/  IMAD.SHL.U32 R19, R9.reuse, 0x80, RZ ;  /* 0x0000008009137824 */ /* 0x040fe200078e00ff */
[----:B------:R-:W-:Y:S01]  /*1630*/  PLOP3.LUT P1, PT, PT, PT, UP5, 0x80, 0x8 ;  /* 0x000000000008781c */ /* 0x000fe20003f2f058 */
[----:B------:R-:W-:Y:S01]  /*1640*/  UISETP.NE.AND UP1, UPT, UR10, URZ, UPT ;  /* 0x000000ff0a00728c */ /* 0x000fe2000bf25270 */
[----:B------:R-:W-:Y:S01]  /*1650*/  ISETP.NE.AND P4, PT, R10, RZ, P5 ;  /* 0x000000ff0a00720c */ /* 0x000fe20002f85270 */
[----:B------:R-:W-:Y:S01]  /*1660*/  IMAD.SHL.U32 R18, R9, 0x40, RZ ;  /* 0x0000004009127824 */ /* 0x000fe200078e00ff */
[----:B------:R-:W-:Y:S01]  /*1670*/  PLOP3.LUT P1, PT, P1, PT, PT, 0x8, 0x80 ;  /* 0x000000000080781c */ /* 0x000fe20000f2e170 */
[----:B------:R-:W-:Y:S01]  /*1680*/  IMAD.MOV.U32 R17, RZ, RZ, 0x1 ;  /* 0x00000001ff117424 */ /* 0x000fe200078e00ff */
[----:B------:R-:W3:Y:S01]  /*1690*/  LDC R0, c[0x0][0x374] ;  /* 0x0000dd00ff007b82 */ /* 0x000ee20000000800 */
[----:B------:R-:W-:Y:S01]  /*16a0*/  IMAD.MOV.U32 R16, RZ, RZ, RZ ;  /* 0x000000ffff107224 */ /* 0x000fe200078e00ff */
[----:B------:R-:W-:Y:S01]  /*16b0*/  CS2R R12, SRZ ;  /* 0x00000000000c7805 */ /* 0x000fe2000001ff00 */
[----:B------:R-:W-:Y:S01]  /*16c0*/  IMAD.MOV.U32 R11, RZ, RZ, 0x1 ;  /* 0x00000001ff0b7424 */ /* 0x000fe200078e00ff */
[----:B------:R-:W-:Y:S01]  /*16d0*/  LOP3.LUT R19, R19, 0x80, RZ, 0xc0, !PT ;  /* 0x0000008013137812 */ /* 0x000fe200078ec0ff */
[----:B------:R-:W4:Y:S01]  /*16e0*/  LDCU.64 UR14, c[0x0][0x348] ;  /* 0x00006900ff0e77ac */ /* 0x000f220008000a00 */
[----:B-1----:R-:W-:-:S02]  /*16f0*/  UIADD3 UR5, UPT, UPT, UR4, 0x3f, URZ ;  /* 0x0000003f04057890 */ /* 0x002fc4000fffe0ff */
[----:B------:R-:W-:Y:S02]  /*1700*/  USEL UR22, UR6, 0x2, UP1 ;  /* 0x0000000206167887 */ /* 0x000fe40008800000 */
[----:B------:R-:W-:Y:S01]  /*1710*/  USHF.R.S32.HI UR7, URZ, 0x1f, UR5 ;  /* 0x0000001fff077899 */ /* 0x000fe20008011405 */
[----:B------:R-:W-:-:S03]  /*1720*/  UMOV UR23, URZ ;  /* 0x000000ff00177c82 */ /* 0x000fc60008000000 */
[----:B------:R-:W-:Y:S02]  /*1730*/  ULEA.HI UR7, UR7, UR5, URZ, 0x6 ;  /* 0x0000000507077291 */ /* 0x000fe4000f8f30ff */
[----:B------:R-:W-:Y:S02]  /*1740*/  UIADD3 UR5, UPT, UPT, UR4, -0x1, URZ ;  /* 0xffffffff04057890 */ /* 0x000fe4000fffe0ff */
[----:B------:R-:W-:Y:S02]  /*1750*/  USHF.R.S32.HI UR7, URZ, 0x6, UR7 ;  /* 0x00000006ff077899 */ /* 0x000fe40008011407 */
[----:B------:R-:W-:Y:S02]  /*1760*/  UISETP.GE.U32.AND UP2, UPT, UR5, -0x7f, UPT ;  /* 0xffffff810500788c */ /* 0x000fe4000bf46070 */
[----:B------:R-:W-:Y:S02]  /*1770*/  UISETP.LT.U32.AND UP0, UPT, UR7, 0x8, UPT ;  /* 0x000000080700788c */ /* 0x000fe4000bf01070 */
[----:B------:R-:W-:-:S02]  /*1780*/  UIADD3 UR4, UPT, UPT, UR4, 0x7e, URZ ;  /* 0x0000007e04047890 */ /* 0x000fc4000fffe0ff */
[----:B------:R-:W-:-:S04]  /*1790*/  USEL UR5, UR7, 0x8, UP0 ;  /* 0x0000000807057887 */ /* 0x000fc80008000000 */
[----:B------:R-:W-:Y:S02]  /*17a0*/  UIADD3 UR21, UPT, UPT, UR5, -0x1, URZ ;  /* 0xffffffff05157890 */ /* 0x000fe4000fffe0ff */
[----:B------:R-:W-:Y:S02]  /*17b0*/  @UP2 UIADD3 UR21, UPT, UPT, UR5, URZ, URZ ;  /* 0x000000ff05152290 */ /* 0x000fe4000fffe0ff */
[----:B------:R-:W-:Y:S02]  /*17c0*/  UIADD3 UR24, UPT, UPT, UR7, -UR5, URZ ;  /* 0x8000000507187290 */ /* 0x000fe4000fffe0ff */
[----:B------:R-:W-:Y:S02]  /*17d0*/  UIADD3 UR13, UPT, UPT, UR21, 0x1, URZ ;  /* 0x00000001150d7890 */ /* 0x000fe4000fffe0ff */
[----:B--2-4-:R-:W-:-:S12]  /*17e0*/  UIADD3 UR21, UPT, UPT, -UR21, URZ, URZ ;  /* 0x000000ff15157290 */ /* 0x014fd8000fffe1ff */
.L_x_42:
[----:B------:R-:W-:Y:S01]  /*17f0*/  UISETP.NE.AND UP0, UPT, UR37, URZ, UPT ;  /* 0x000000ff2500728c */ /* 0x000fe2000bf05270 */
[----:B------:R-:W1:Y:S08]  /*1800*/  S2UR UR37, SR_CgaCtaId ;  /* 0x00000000002579c3 */ /* 0x000e700000008800 */
[----:B------:R-:W-:Y:S05]  /*1810*/  BRA.U UP0, `(.L_x_23) ;  /* 0x0000000100347547 */ /* 0x000fea000b800000 */
[----:B------:R-:W2:Y:S01]  /*1820*/  S2R R2, SR_CgaCtaId ;  /* 0x0000000000027919 */ /* 0x000ea20000008800 */
[----:B------:R-:W-:-:S04]  /*1830*/  MOV R3, 0x400 ;  /* 0x0000040000037802 */ /* 0x000fc80000000f00 */
[----:B--2---:R-:W-:Y:S02]  /*1840*/  LEA R2, R2, R3, 0x18 ;  /* 0x0000000302027211 */ /* 0x004fe400078ec0ff */
[----:B------:R-:W-:-:S03]  /*1850*/  SHF.L.U32 R3, R11, 0x1f, RZ ;  /* 0x0000001f0b037819 */ /* 0x000fc600000006ff */
[----:B------:R-:W-:-:S04]  /*1860*/  IMAD R2, R12, 0x8, R2 ;  /* 0x000000080c027824 */ /* 0x000fc800078e0202 */
[----:B------:R-:W2:Y:S02]  /*1870*/  SYNCS.PHASECHK.TRANS64.TRYWAIT P0, [R2+URZ+0x140], R3 ;  /* 0x00014003020075a7 */ /* 0x000ea400080011ff */
[----:B--2---:R-:W-:Y:S05]  /*1880*/  @!P0 BRA `(.L_x_24) ;  /* 0x0000008000708947 */ /* 0x004fea0003800000 */
.L_x_153:
[----:B------:R-:W-:Y:S01]  /*1890*/  VIADD R12, R12, 0x1 ;  /* 0x000000010c0c7836 */ /* 0x000fe20000000000 */
[----:B------:R2:W-:Y:S04]  /*18a0*/  SYNCS.ARRIVE.TRANS64.A1T0 RZ, [R2+URZ+0x130], RZ ;  /* 0x000130ff02ff79a7 */ /* 0x0005e800081000ff */
[----:B------:R-:W-:-:S04]  /*18b0*/  ISETP.NE.AND P0, PT, R12, 0x2, PT ;  /* 0x000000020c00780c */ /* 0x000fc80003f05270 */
[----:B------:R-:W-:Y:S02]  /*18c0*/  SEL R12, R12, RZ, P0 ;  /* 0x000000ff0c0c7207 */ /* 0x000fe40000000000 */
[----:B--2---:R-:W-:-:S04]  /*18d0*/  SEL R2, RZ, 0x1, P0 ;  /* 0x00000001ff027807 */ /* 0x004fc80000000000 */
[----:B------:R-:W-:-:S07]  /*18e0*/  LOP3.LUT R11, R11, R2, RZ, 0x3c, !PT ;  /* 0x000000020b0b7212 */ /* 0x000fce00078e3cff */
.L_x_23:
[----:B------:R-:W-:Y:S01]  /*18f0*/  UMOV UR6, 0x400 ;  /* 0x0000040000067882 */ /* 0x000fe20000000000 */
[----:B------:R-:W-:Y:S01]  /*1900*/  SHF.L.U32 R2, R17, 0x1f, RZ ;  /* 0x0000001f11027819 */ /* 0x000fe200000006ff */
[----:B-1----:R-:W-:Y:S01]  /*1910*/  ULEA UR6, UR37, UR6, 0x18 ;  /* 0x0000000625067291 */ /* 0x002fe2000f8ec0ff */
[----:B------:R-:W-:Y:S01]  /*1920*/  R2UR UR35, R18 ;  /* 0x00000000122372ca */ /* 0x000fe200000e0000 */
[----:B------:R-:W-:Y:S01]  /*1930*/  UISETP.GE.U32.AND UP0, UPT, UR4, 0x7f, UPT ;  /* 0x0000007f0400788c */ /* 0x000fe2000bf06070 */
[----:B------:R-:W-:Y:S01]  /*1940*/  R2UR UR11, R19 ;  /* 0x00000000130b72ca */ /* 0x000fe200000e0000 */
[----:B------:R-:W-:Y:S01]  /*1950*/  ULEA UR8, UR23, UR6, 0x3 ;  /* 0x0000000617087291 */ /* 0x000fe2000f8e18ff */
[----:B------:R-:W-:-:S08]  /*1960*/  UMOV UR25, URZ ;  /* 0x000000ff00197c82 */ /* 0x000fd00008000000 */
[----:B------:R1:W2:Y:S01]  /*1970*/  SYNCS.PHASECHK.TRANS64.TRYWAIT P0, [UR8+0x40], R2 ;  /* 0x00004002ff0075a7 */ /* 0x0002a20008001108 */
[----:B------:R-:W-:-:S13]  /*1980*/  R2UR UR8, R15 ;  /* 0x000000000f0872ca */ /* 0x000fda00000e0000 */
[----:B------:R-:W-:Y:S01]  /*1990*/  ULEA UR11, UR8, UR11, 0x8 ;  /* 0x0000000b080b7291 */ /* 0x000fe2000f8e40ff */
[----:B-1----:R-:W-:-:S05]  /*19a0*/  LEA.HI R2, R14, R14, RZ, 0x1 ;  /* 0x0000000e0e027211 */ /* 0x002fca00078f08ff */
[----:B------:R-:W-:-:S05]  /*19b0*/  IMAD.SHL.U32 R2, R2, 0x40, RZ ;  /* 0x0000004002027824 */ /* 0x000fca00078e00ff */
[----:B------:R-:W-:-:S04]  /*19c0*/  LOP3.LUT R2, R2, 0xffffff80, RZ, 0xc0, !PT ;  /* 0xffffff8002027812 */ /* 0x000fc800078ec0ff */
[----:B------:R-:W-:-:S13]  /*19d0*/  R2UR UR9, R2 ;  /* 0x00000000020972ca */ /* 0x000fda00000e0000 */
[----:B------:R-:W-:Y:S01]  /*19e0*/  ULOP3.LUT UR35, UR9, 0x40, UR35, 0xf8, !UPT ;  /* 0x0000004009237892 */ /* 0x000fe2000f8ef823 */
[----:B------:R-:W-:Y:S11]  /*19f0*/  BRA.U !UP0, `(.L_x_25) ;  /* 0x0000000108c07547 */ /* 0x000ff6000b800000 */
[----:B------:R-:W-:Y:S01]  /*1a00*/  UMOV UR16, UR21 ;  /* 0x0000001500107c82 */ /* 0x000fe20008000000 */
[----:B------:R-:W-:Y:S01]  /*1a10*/  UMOV UR17, UR23 ;  /* 0x0000001700117c82 */ /* 0x000fe20008000000 */
[----:B------:R-:W-:-:S05]  /*1a20*/  UMOV UR34, URZ ;  /* 0x000000ff00227c82 */ /* 0x000fca0008000000 */
.L_x_31:
[----:B------:R-:W-:Y:S01]  /*1a30*/  ULEA UR33, UR17, UR6, 0x3 ;  /* 0x0000000611217291 */ /* 0x000fe2000f8e18ff */
[----:B------:R-:W-:Y:S01]  /*1a40*/  @P5 MOV R3, 0xc000 ;  /* 0x0000c00000035802 */ /* 0x000fe20000000f00 */
[----:B-12-4-:R-:W-:Y:S10]  /*1a50*/  @P0 BRA `(.L_x_26) ;  /* 0x00000000000c0947 */ /* 0x016ff40003800000 */
[----:B------:R-:W-:-:S04]  /*1a60*/  SHF.L.U32 R4, R17, 0x1f, RZ ;  /* 0x0000001f11047819 */ /* 0x000fc800000006ff */
[----:B------:R-:W1:Y:S02]  /*1a70*/  SYNCS.PHASECHK.TRANS64.TRYWAIT P0, [UR33+0x40], R4 ;  /* 0x00004004ff0075a7 */ /* 0x000e640008001121 */
[----:B-1----:R-:W-:Y:S05]  /*1a80*/  @!P0 BRA `(.L_x_27) ;  /* 0x0000008000048947 */ /* 0x002fea0003800000 */
.L_x_26:
[----:B------:R2:W-:Y:S01]  /*1a90*/  @P5 SYNCS.ARRIVE.TRANS64 RZ, [UR33], R3 ;  /* 0x00000003ffff59a7 */ /* 0x0005e20008000021 */
[----:B------:R-:W-:Y:S02]  /*1aa0*/  ULOP3.LUT UR8, UR22, 0x2, URZ, 0xfc, !UPT ;  /* 0x0000000216087892 */ /* 0x000fe4000f8efcff */
[----:B------:R-:W-:Y:S02]  /*1ab0*/  UIADD3 UR16, UPT, UPT, UR16, 0x1, URZ ;  /* 0x0000000110107890 */ /* 0x000fe4000fffe0ff */
[----:B------:R-:W-:Y:S02]  /*1ac0*/  UISETP.NE.AND UP0, UPT, UR8, 0x2, UPT ;  /* 0x000000020800788c */ /* 0x000fe4000bf05270 */
[----:B------:R-:W-:-:S07]  /*1ad0*/  UISETP.NE.AND UP2, UPT, UR16, 0x1, UPT ;  /* 0x000000011000788c */ /* 0x000fce000bf45270 */
[----:B------:R-:W-:Y:S05]  /*1ae0*/  BRA.U UP0, `(.L_x_28) ;  /* 0x0000000100047547 */ /* 0x000fea000b800000 */
[----:B------:R-:W-:Y:S05]  /*1af0*/  BPT.TRAP 0x1 ;  /* 0x000000040000795c */ /* 0x000fea0000300000 */
.L_x_28:
[----:B------:R-:W-:Y:S04]  /*1b00*/  BSSY.RECONVERGENT B0, `(.L_x_29) ;  /* 0x0000003000007945 */ /* 0x000fe80003800200 */
[----:B------:R-:W-:Y:S05]  /*1b10*/  @!P4 BRA `(.L_x_30) ;  /* 0x000000000004c947 */ /* 0x000fea0003800000 */
[----:B------:R-:W-:Y:S05]  /*1b20*/  BPT.TRAP 0x1 ;  /* 0x000000040000795c */ /* 0x000fea0000300000 */
.L_x_30:
[----:B------:R-:W-:Y:S05]  /*1b30*/  BSYNC.RECONVERGENT B0 ;  /* 0x0000000000007941 */ /* 0x000fea0003800200 */
.L_x_29:
[----:B------:R-:W-:Y:S02]  /*1b40*/  UIADD3 UR23, UPT, UPT, UR17, 0x1, URZ ;  /* 0x0000000111177890 */ /* 0x000fe4000fffe0ff */
[----:B------:R-:W-:Y:S02]  /*1b50*/  ULEA UR32, UR17, UR6, 0xd ;  /* 0x0000000611207291 */ /* 0x000fe4000f8e68ff */
[----:B------:R-:W-:Y:S02]  /*1b60*/  UISETP.NE.AND UP0, UPT, UR23, 0x8, UPT ;  /* 0x000000081700788c */ /* 0x000fe4000bf05270 */
[----:B------:R-:W-:Y:S02]  /*1b70*/  UIADD3 UR28, UP1, UPT, UR14, 0x80, URZ ;  /* 0x000000800e1c7890 */ /* 0x000fe4000ff3e0ff */
[----:B------:R-:W-:Y:S02]  /*1b80*/  USEL UR9, URZ, 0x1, UP0 ;  /* 0x00000001ff097887 */ /* 0x000fe40008000000 */
[----:B------:R-:W-:-:S02]  /*1b90*/  USEL UR23, UR23, URZ, UP0 ;  /* 0x000000ff17177287 */ /* 0x000fc40008000000 */
[----:B------:R-:W-:Y:S02]  /*1ba0*/  UIADD3 UR26, UP0, UPT, UR14, 0x180, URZ ;  /* 0x000001800e1a7890 */ /* 0x000fe4000ff1e0ff */
[----:B------:R-:W-:Y:S01]  /*1bb0*/  ULEA UR8, UR23, UR6, 0x3 ;  /* 0x0000000617087291 */ /* 0x000fe2000f8e18ff */
[----:B------:R-:W-:Y:S01]  /*1bc0*/  LOP3.LUT R17, R17, UR9, RZ, 0x3c, !PT ;  /* 0x0000000911117c12 */ /* 0x000fe2000f8e3cff */
[----:B------:R-:W-:Y:S02]  /*1bd0*/  ULOP3.LUT UR33, UR33, 0xfefffff8, URZ, 0xc0, !UPT ;  /* 0xfefffff821217892 */ /* 0x000fe4000f8ec0ff */
[----:B------:R-:W-:Y:S01]  /*1be0*/  UIADD3.X UR29, UPT, UPT, URZ, UR15, URZ, UP1, !UPT ;  /* 0x0000000fff1d7290 */ /* 0x000fe20008ffe4ff */
[----:B-1----:R-:W-:Y:S01]  /*1bf0*/  SHF.L.U32 R2, R17, 0x1f, RZ ;  /* 0x0000001f11027819 */ /* 0x002fe200000006ff */
[----:B------:R-:W-:Y:S02]  /*1c00*/  UIADD3 UR32, UPT, UPT, UR32, 0x8400, URZ ;  /* 0x0000840020207890 */ /* 0x000fe4000fffe0ff */
[----:B------:R-:W-:Y:S01]  /*1c10*/  UIADD3.X UR27, UPT, UPT, URZ, UR15, URZ, UP0, !UPT ;  /* 0x0000000fff1b7290 */ /* 0x000fe200087fe4ff */
[----:B------:R1:W4:Y:S01]  /*1c20*/  SYNCS.PHASECHK.TRANS64.TRYWAIT P0, [UR8+0x40], R2 ;  /* 0x00004002ff0075a7 */ /* 0x0003220008001108 */
[----:B------:R-:W-:Y:S01]  /*1c30*/  ULEA UR8, UR17, UR6, 0xe ;  /* 0x0000000611087291 */ /* 0x000fe2000f8e70ff */
[----:B------:R-:W-:Y:S01]  /*1c40*/  UMOV UR18, 0x0 ;  /* 0x0000000000127882 */ /* 0x000fe20000000000 */
[----:B------:R-:W-:-:S02]  /*1c50*/  UMOV UR19, 0x10000000 ;  /* 0x1000000000137882 */ /* 0x000fc40000000000 */
[----:B------:R-:W-:Y:S01]  /*1c60*/  UIADD3 UR8, UPT, UPT, UR8, 0x18400, URZ ;  /* 0x0001840008087890 */ /* 0x000fe2000fffe0ff */
[----:B------:R2:W-:Y:S01]  /*1c70*/  UTMALDG.3D.2CTA [UR32], [UR28], desc[UR18] ;  /* 0x000012201c0075b4 */ /* 0x0005e20008211000 */
[----:B------:R-:W-:Y:S01]  /*1c80*/  UMOV UR10, UR34 ;  /* 0x00000022000a7c82 */ /* 0x000fe20008000000 */
[----:B------:R-:W-:Y:S01]  /*1c90*/  UMOV UR12, UR36 ;  /* 0x00000024000c7c82 */ /* 0x000fe20008000000 */
[----:B------:R-:W-:Y:S01]  /*1ca0*/  UMOV UR9, UR33 ;  /* 0x0000002100097c82 */ /* 0x000fe20008000000 */
[----:B------:R-:W-:Y:S01]  /*1cb0*/  UMOV UR25, UR13 ;  /* 0x0000000d00197c82 */ /* 0x000fe20008000000 */
[----:B------:R-:W-:-:S03]  /*1cc0*/  UMOV UR17, UR23 ;  /* 0x0000001700117c82 */ /* 0x000fc60008000000 */
[----:B------:R1:W-:Y:S01]  /*1cd0*/  UTMALDG.3D.2CTA [UR8], [UR26], desc[UR18] ;  /* 0x000012081a0075b4 */ /* 0x0003e20008211000 */
[----:B--2---:R-:W-:Y:S01]  /*1ce0*/  UIADD3 UR34, UPT, UPT, UR34, 0x40, URZ ;  /* 0x0000004022227890 */ /* 0x004fe2000fffe0ff */
[----:B------:R-:W-:Y:S11]  /*1cf0*/  BRA.U UP2, `(.L_x_31) ;  /* 0xfffffffd024c7547 */ /* 0x000ff6000b83ffff */
.L_x_25:
[----:B-1----:R-:W-:Y:S01]  /*1d00*/  ULEA UR8, UR23, UR6, 0x3 ;  /* 0x0000000617087291 */ /* 0x002fe2000f8e18ff */
[----:B------:R-:W-:Y:S01]  /*1d10*/  SHF.L.U32 R2, R17, 0x1f, RZ ;  /* 0x0000001f11027819 */ /* 0x000fe200000006ff */
[----:B------:R-:W-:Y:S01]  /*1d20*/  @!P1 SYNCS.ARRIVE.TRANS64.A1T0 RZ, [UR6+0xc8], RZ ;  /* 0x0000c8ffffff99a7 */ /* 0x000fe20008100006 */
[----:B------:R-:W-:-:S06]  /*1d30*/  UISETP.GT.AND UP0, UPT, UR7, UR5, UPT ;  /* 0x000000050700728c */ /* 0x000fcc000bf04270 */
[----:B--2-4-:R1:W2:Y:S03]  /*1d40*/  SYNCS.PHASECHK.TRANS64.TRYWAIT P0, [UR8+0x40], R2 ;  /* 0x00004002ff0075a7 */ /* 0x0142a60008001108 */
[----:B------:R-:W-:Y:S05]  /*1d50*/  BRA.U !UP0, `(.L_x_32) ;  /* 0x0000000108c07547 */ /* 0x000fea000b800000 */
[----:B------:R-:W-:Y:S01]  /*1d60*/  UIADD3 UR26, UPT, UPT, UR24, UR25, URZ ;  /* 0x00000019181a7290 */ /* 0x000fe2000fffe0ff */
[----:B------:R-:W-:-:S11]  /*1d70*/  UMOV UR27, UR23 ;  /* 0x00000017001b7c82 */ /* 0x000fd60008000000 */
.L_x_38:
[----:B------:R-:W-:Y:S01]  /*1d80*/  ULEA UR17, UR27, UR6, 0x3 ;  /* 0x000000061b117291 */ /* 0x000fe2000f8e18ff */
[----:B--2---:R-:W-:Y:S01]  /*1d90*/  @P5 MOV R3, 0xc000 ;  /* 0x0000c00000035802 */ /* 0x004fe20000000f00 */
[----:B-12---:R-:W-:Y:S10]  /*1da0*/  @P0 BRA `(.L_x_33) ;  /* 0x00000000000c0947 */ /* 0x006ff40003800000 */
[----:B------:R-:W-:-:S04]  /*1db0*/  SHF.L.U32 R4, R17, 0x1f, RZ ;  /* 0x0000001f11047819 */ /* 0x000fc800000006ff */
[----:B------:R-:W2:Y:S02]  /*1dc0*/  SYNCS.PHASECHK.TRANS64.TRYWAIT P0, [UR17+0x40], R4 ;  /* 0x00004004ff0075a7 */ /* 0x000ea40008001111 */
[----:B--2---:R-:W-:Y:S05]  /*1dd0*/  @!P0 BRA `(.L_x_34) ;  /* 0x0000007c00488947 */ /* 0x004fea0003800000 */
.L_x_33:
[----:B------:R2:W-:Y:S01]  /*1de0*/  @P5 SYNCS.ARRIVE.TRANS64 RZ, [UR17], R3 ;  /* 0x00000003ffff59a7 */ /* 0x0005e20008000011 */
[----:B------:R-:W-:-:S04]  /*1df0*/  ULOP3.LUT UR8, UR22, 0x2, URZ, 0xfc, !UPT ;  /* 0x0000000216087892 */ /* 0x000fc8000f8efcff */
[----:B------:R-:W-:-:S09]  /*1e00*/  UISETP.NE.AND UP0, UPT, UR8, 0x2, UPT ;  /* 0x000000020800788c */ /* 0x000fd2000bf05270 */
[----:B------:R-:W-:Y:S05]  /*1e10*/  BRA.U UP0, `(.L_x_35) ;  /* 0x0000000100047547 */ /* 0x000fea000b800000 */
[----:B------:R-:W-:Y:S05]  /*1e20*/  BPT.TRAP 0x1 ;  /* 0x000000040000795c */ /* 0x000fea0000300000 */
.L_x_35:
[----:B------:R-:W-:Y:S04]  /*1e30*/  BSSY.RECONVERGENT B0, `(.L_x_36) ;  /* 0x0000003000007945 */ /* 0x000fe80003800200 */
[----:B------:R-:W-:Y:S05]  /*1e40*/  @!P4 BRA `(.L_x_37) ;  /* 0x000000000004c947 */ /* 0x000fea0003800000 */
[----:B------:R-:W-:Y:S05]  /*1e50*/  BPT.TRAP 0x1 ;  /* 0x000000040000795c */ /* 0x000fea0000300000 */
.L_x_37:
[----:B------:R-:W-:Y:S05]  /*1e60*/  BSYNC.RECONVERGENT B0 ;  /* 0x0000000000007941 */ /* 0x000fea0003800200 */
.L_x_36:
        /* <DEDUP_REMOVED lines=9> */
[----:B------:R-:W-:Y:S02]  /*1f00*/  USHF.L.U32 UR18, UR25, 0x6, URZ ;  /* 0x0000000619127899 */ /* 0x000fe400080006ff */
[----:B------:R-:W-:Y:S01]  /*1f10*/  ULOP3.LUT UR17, UR17, 0xfefffff8, URZ, 0xc0, !UPT ;  /* 0xfefffff811117892 */ /* 0x000fe2000f8ec0ff */
[----:B-1----:R-:W-:Y:S01]  /*1f20*/  SHF.L.U32 R2, R17, 0x1f, RZ ;  /* 0x0000001f11027819 */ /* 0x002fe200000006ff */
[----:B------:R-:W-:Y:S02]  /*1f30*/  UIADD3 UR16, UPT, UPT, UR16, 0x8400, URZ ;  /* 0x0000840010107890 */ /* 0x000fe4000fffe0ff */
[----:B------:R-:W-:Y:S01]  /*1f40*/  UIADD3.X UR33, UPT, UPT, URZ, UR15, URZ, UP1, !UPT ;  /* 0x0000000fff217290 */ /* 0x000fe20008ffe4ff */
[----:B------:R4:W1:Y:S01]  /*1f50*/  SYNCS.PHASECHK.TRANS64.TRYWAIT P0, [UR8+0x40], R2 ;  /* 0x00004002ff0075a7 */ /* 0x0008620008001108 */
[----:B------:R-:W-:-:S02]  /*1f60*/  ULEA UR8, UR27, UR6, 0xe ;  /* 0x000000061b087291 */ /* 0x000fc4000f8e70ff */
[----:B------:R-:W-:Y:S02]  /*1f70*/  UIADD3.X UR31, UPT, UPT, URZ, UR15, URZ, UP0, !UPT ;  /* 0x0000000fff1f7290 */ /* 0x000fe400087fe4ff */
[----:B------:R-:W-:Y:S01]  /*1f80*/  UIADD3 UR8, UPT, UPT, UR8, 0x18400, URZ ;  /* 0x0001840008087890 */ /* 0x000fe2000fffe0ff */
[----:B------:R-:W-:Y:S01]  /*1f90*/  UMOV UR28, 0x0 ;  /* 0x00000000001c7882 */ /* 0x000fe20000000000 */
[----:B------:R-:W-:Y:S01]  /*1fa0*/  UMOV UR29, 0x10000000 ;  /* 0x10000000001d7882 */ /* 0x000fe20000000000 */
[----:B------:R-:W-:Y:S01]  /*1fb0*/  UMOV UR19, UR35 ;  /* 0x0000002300137c82 */ /* 0x000fe20008000000 */
[----:B------:R-:W-:Y:S01]  /*1fc0*/  UMOV UR20, UR36 ;  /* 0x0000002400147c82 */ /* 0x000fe20008000000 */
[----:B------:R-:W-:Y:S01]  /*1fd0*/  UMOV UR12, UR36 ;  /* 0x00000024000c7c82 */ /* 0x000fe20008000000 */
[----:B------:R-:W-:Y:S01]  /*1fe0*/  UMOV UR9, UR17 ;  /* 0x0000001100097c82 */ /* 0x000fe20008000000 */
[----:B------:R-:W-:Y:S01]  /*1ff0*/  UMOV UR10, UR18 ;  /* 0x00000012000a7c82 */ /* 0x000fe20008000000 */
[----:B------:R4:W-:Y:S01]  /*2000*/  UTMALDG.3D.2CTA [UR16], [UR32], desc[UR28] ;  /* 0x00001c10200075b4 */ /* 0x0009e20008211000 */
[----:B------:R-:W-:Y:S01]  /*2010*/  UIADD3 UR25, UPT, UPT, UR25, 0x1, URZ ;  /* 0x0000000119197890 */ /* 0x000fe2000fffe0ff */
[----:B------:R-:W-:-:S03]  /*2020*/  UMOV UR27, UR23 ;  /* 0x00000017001b7c82 */ /* 0x000fc60008000000 */
[----:B------:R-:W-:Y:S01]  /*2030*/  UISETP.NE.AND UP0, UPT, UR25, UR26, UPT ;  /* 0x0000001a1900728c */ /* 0x000fe2000bf05270 */
[----:B------:R4:W-:Y:S08]  /*2040*/  UTMALDG.3D.2CTA [UR8], [UR30], desc[UR28] ;  /* 0x00001c081e0075b4 */ /* 0x0009f00008211000 */
[----:B----4-:R-:W-:Y:S05]  /*2050*/  BRA.U UP0, `(.L_x_38) ;  /* 0xfffffffd00487547 */ /* 0x010fea000b83ffff */
.L_x_32:
[C---:B-1----:R-:W-:Y:S01]  /*2060*/  LEA R2, R16.reuse, UR6, 0x3 ;  /* 0x0000000610027c11 */ /* 0x042fe2000f8e18ff */
[----:B------:R-:W-:Y:S01]  /*2070*/  NOP ;  /* 0x0000000000007918 */ /* 0x000fe20000000000 */
[----:B--2---:R-:W-:Y:S02]  /*2080*/  SHF.L.U32 R3, R13, 0x1f, RZ ;  /* 0x0000001f0d037819 */ /* 0x004fe400000006ff */
[----:B------:R-:W-:Y:S02]  /*2090*/  LEA R4, R16, UR6, 0x4 ;  /* 0x0000000610047c11 */ /* 0x000fe4000f8e20ff */
[----:B------:R-:W1:Y:S02]  /*20a0*/  SYNCS.PHASECHK.TRANS64.TRYWAIT P0, [R2+URZ+0xd0], R3 ;  /* 0x0000d003020075a7 */ /* 0x000e6400080011ff */
[----:B-1----:R-:W-:Y:S05]  /*20b0*/  @!P0 BRA `(.L_x_39) ;  /* 0x0000007800a88947 */ /* 0x002fea0003800000 */
.L_x_156:
[----:B------:R-:W2:Y:S01]  /*20c0*/  LDS.128 R4, [R4+0x160] ;  /* 0x0001600004047984 */ /* 0x000ea20000000c00 */
[----:B------:R-:W-:Y:S01]  /*20d0*/  ISETP.GE.AND P0, PT, R40, 0x1, PT ;  /* 0x000000012800780c */ /* 0x000fe20003f06270 */
[----:B-1----:R-:W-:Y:S01]  /*20e0*/  VIADD R2, R2, 0xe0 ;  /* 0x000000e002027836 */ /* 0x002fe20000000000 */
[----:B------:R-:W-:Y:S01]  /*20f0*/  @!PT LDS RZ, [RZ] ;  /* 0x00000000fffff984 */ /* 0x000fe20000000800 */
[----:B------:R-:W-:Y:S01]  /*2100*/  @!PT LDS RZ, [RZ] ;  /* 0x00000000fffff984 */ /* 0x000fe20000000800 */
[----:B------:R-:W-:Y:S01]  /*2110*/  @!PT LDS RZ, [RZ] ;  /* 0x00000000fffff984 */ /* 0x000fe20000000800 */
[----:B------:R-:W-:Y:S01]  /*2120*/  @!PT LDS RZ, [RZ] ;  /* 0x00000000fffff984 */ /* 0x000fe20000000800 */
[----:B------:R1:W-:Y:S06]  /*2130*/  MEMBAR.ALL.CTA ;  /* 0x0000000000007992 */ /* 0x0003ec0000008000 */
[----:B-1----:R-:W1:Y:S01]  /*2140*/  FENCE.VIEW.ASYNC.S ;  /* 0x00000000000073c6 */ /* 0x002e620000000000 */
[----:B------:R-:W-:-:S04]  /*2150*/  PRMT R2, RZ, 0x654, R2 ;  /* 0x00000654ff027816 */ /* 0x000fc80000000002 */
[----:B-1----:R1:W-:Y:S01]  /*2160*/  SYNCS.ARRIVE.TRANS64.RED.A1T0 RZ, [R2+URZ], RZ ;  /* 0x000000ff02ff79a7 */ /* 0x0023e200081004ff */
[----:B--2---:R-:W-:-:S13]  /*2170*/  LOP3.LUT P2, RZ, R6, 0x1, RZ, 0xc0, !PT ;  /* 0x0000000106ff7812 */ /* 0x004fda000784c0ff */
[----:B------:R-:W-:Y:S01]  /*2180*/  @P2 SHF.R.U32.HI R3, RZ, 0x10, R5 ;  /* 0x00000010ff032819 */ /* 0x000fe20000011605 */
[----:B------:R-:W-:Y:S01]  /*2190*/  VOTEU.ANY UP0, P2 ;  /* 0x0000000000ff7886 */ /* 0x000fe20001000100 */
[----:B------:R-:W-:Y:S02]  /*21a0*/  @P2 MOV R10, R4 ;  /* 0x00000004000a2202 */ /* 0x000fe40000000f00 */
[----:B------:R-:W-:Y:S02]  /*21b0*/  @P2 R2UR.BROADCAST UR8, R3 ;  /* 0x00000000030822ca */ /* 0x000fe400008e0000 */
[----:B------:R-:W-:-:S11]  /*21c0*/  @P2 LOP3.LUT R9, R5, 0xffff, RZ, 0xc0, !PT ;  /* 0x0000ffff05092812 */ /* 0x000fd600078ec0ff */
[----:B------:R-:W-:Y:S01]  /*21d0*/  @UP0 UMOV UR36, UR8 ;  /* 0x0000000800240c82 */ /* 0x000fe20008000000 */
[----:B-1----:R-:W-:Y:S05]  /*21e0*/  @!P0 BRA `(.L_x_40) ;  /* 0x0000000000b88947 */ /* 0x002fea0003800000 */
[----:B------:R-:W3:Y:S01]  /*21f0*/  LDC.64 R4, c[0x0][0xb18] ;  /* 0x0002c600ff047b82 */ /* 0x000ee20000000a00 */
[----:B------:R-:W-:-:S07]  /*2200*/  ISETP.NE.AND P3, PT, R40, 0x1, PT ;  /* 0x000000012800780c */ /* 0x000fce0003f65270 */
[----:B------:R-:W1:Y:S08]  /*2210*/  LDC.64 R6, c[0x0][0xb10] ;  /* 0x0002c400ff067b82 */ /* 0x000e700000000a00 */
[----:B------:R-:W2:Y:S08]  /*2220*/  LDC R14, c[0x0][0xb20] ;  /* 0x0002c800ff0e7b82 */ /* 0x000eb00000000800 */
[----:B------:R-:W4:Y:S01]  /*2230*/  LDC R15, c[0x0][0xb0c] ;  /* 0x0002c300ff0f7b82 */ /* 0x000f220000000800 */
[----:B---3--:R-:W-:Y:S01]  /*2240*/  IMAD.HI.U32 R21, R0, R5, RZ ;  /* 0x0000000500157227 */ /* 0x008fe200078e00ff */
[----:B------:R-:W-:-:S03]  /*2250*/  ISETP.NE.AND P0, PT, R4, 0x1, PT ;  /* 0x000000010400780c */ /* 0x000fc60003f05270 */
[----:B------:R-:W-:-:S03]  /*2260*/  IMAD.HI.U32 R5, R9, R5, RZ ;  /* 0x0000000509057227 */ /* 0x000fc600078e00ff */
[----:B------:R-:W3:Y:S01]  /*2270*/  LDC.64 R2, c[0x0][0xb28] ;  /* 0x0002ca00ff027b82 */ /* 0x000ee20000000a00 */
[----:B-1----:R-:W-:-:S04]  /*2280*/  IMAD.HI.U32 R22, R8, R6, RZ ;  /* 0x0000000608167227 */ /* 0x002fc800078e00ff */
[----:B------:R-:W-:Y:S01]  /*2290*/  IMAD.HI.U32 R23, R10, R6, RZ ;  /* 0x000000060a177227 */ /* 0x000fe200078e00ff */
[----:B------:R-:W-:Y:S02]  /*22a0*/  SHF.R.U32.HI R22, RZ, R7, R22 ;  /* 0x00000007ff167219 */ /* 0x000fe40000011616 */
[-C--:B--2---:R-:W-:Y:S02]  /*22b0*/  SHF.R.U32.HI R21, RZ, R14.reuse, R21 ;  /* 0x0000000eff157219 */ /* 0x084fe40000011615 */
[----:B------:R-:W-:Y:S02]  /*22c0*/  SHF.R.U32.HI R5, RZ, R14, R5 ;  /* 0x0000000eff057219 */ /* 0x000fe40000011605 */
[----:B------:R-:W-:Y:S02]  /*22d0*/  SEL R21, R0, R21, !P0 ;  /* 0x0000001500157207 */ /* 0x000fe40004000000 */
[----:B------:R-:W-:Y:S02]  /*22e0*/  SHF.R.U32.HI R23, RZ, R7, R23 ;  /* 0x00000007ff177219 */ /* 0x000fe40000011617 */
[----:B----4-:R-:W-:-:S02]  /*22f0*/  ISETP.NE.AND P1, PT, R15, 0x1, PT ;  /* 0x000000010f00780c */ /* 0x010fc40003f25270 */
[----:B------:R-:W-:Y:S02]  /*2300*/  SEL R5, R9, R5, !P0 ;  /* 0x0000000509057207 */ /* 0x000fe40004000000 */
[----:B------:R-:W-:Y:S02]  /*2310*/  SEL R22, R8, R22, !P1 ;  /* 0x0000001608167207 */ /* 0x000fe40004800000 */
[----:B------:R-:W-:Y:S01]  /*2320*/  SEL R23, R10, R23, !P1 ;  /* 0x000000170a177207 */ /* 0x000fe20004800000 */
[----:B---3--:R-:W-:-:S04]  /*2330*/  IMAD.HI.U32 R20, R21, R2, RZ ;  /* 0x0000000215147227 */ /* 0x008fc800078e00ff */
        /* <DEDUP_REMOVED lines=10> */
[----:B------:R-:W-:-:S04]  /*23e0*/  @!P0 IMAD.HI.U32 R7, R23, R2, RZ ;  /* 0x0000000217078227 */ /* 0x000fc800078e00ff */
[----:B------:R-:W-:Y:S01]  /*23f0*/  IMAD.MOV R2, RZ, RZ, -R6 ;  /* 0x000000ffff027224 */ /* 0x000fe200078e0a06 */
[----:B------:R-:W-:Y:S02]  /*2400*/  @!P0 SHF.R.U32.HI R3, RZ, R3, R7 ;  /* 0x00000003ff038219 */ /* 0x000fe40000011607 */
[----:B------:R-:W-:Y:S01]  /*2410*/  IADD3 R7, PT, PT, -R5, RZ, RZ ;  /* 0x000000ff05077210 */ /* 0x000fe20007ffe1ff */
[----:B------:R-:W-:Y:S01]  /*2420*/  IMAD R2, R40, R2, R5 ;  /* 0x0000000228027224 */ /* 0x000fe200078e0205 */
        /* <DEDUP_REMOVED lines=10> */
.L_x_40:
[----:B------:R-:W1:Y:S02]  /*24d0*/  LDCU UR8, c[0x0][0xb30] ;  /* 0x00016600ff0877ac */ /* 0x000e640008000800 */
[----:B-1----:R-:W-:-:S09]  /*24e0*/  UISETP.NE.AND UP0, UPT, UR8, 0x1, UPT ;  /* 0x000000010800788c */ /* 0x002fd2000bf05270 */
[----:B------:R-:W-:Y:S05]  /*24f0*/  BRA.U UP0, `(.L_x_41) ;  /* 0x0000000100407547 */ /* 0x000fea000b800000 */
[----:B------:R-:W1:Y:S08]  /*2500*/  LDC.64 R4, c[0x0][0xb10] ;  /* 0x0002c400ff047b82 */ /* 0x000e700000000a00 */
[----:B------:R-:W2:Y:S08]  /*2510*/  LDC.64 R2, c[0x0][0xb18] ;  /* 0x0002c600ff027b82 */ /* 0x000eb00000000a00 */
[----:B------:R-:W4:Y:S08]  /*2520*/  LDC R6, c[0x0][0xb20] ;  /* 0x0002c800ff067b82 */ /* 0x000f300000000800 */
[----:B------:R-:W3:Y:S01]  /*2530*/  LDC R7, c[0x0][0xb0c] ;  /* 0x0002c300ff077b82 */ /* 0x000ee20000000800 */
[----:B-1----:R-:W-:-:S05]  /*2540*/  IMAD.HI.U32 R4, R10, R4, RZ ;  /* 0x000000040a047227 */ /* 0x002fca00078e00ff */
[----:B------:R-:W-:Y:S01]  /*2550*/  SHF.R.U32.HI R4, RZ, R5, R4 ;  /* 0x00000005ff047219 */ /* 0x000fe20000011604 */
[----:B--2---:R-:W-:Y:S01]  /*2560*/  IMAD.HI.U32 R3, R9, R3, RZ ;  /* 0x0000000309037227 */ /* 0x004fe200078e00ff */
[----:B------:R-:W-:-:S04]  /*2570*/  ISETP.NE.AND P0, PT, R2, 0x1, PT ;  /* 0x000000010200780c */ /* 0x000fc80003f05270 */
[----:B----4-:R-:W-:-:S04]  /*2580*/  SHF.R.U32.HI R3, RZ, R6, R3 ;  /* 0x00000006ff037219 */ /* 0x010fc80000011603 */
[----:B------:R-:W-:Y:S02]  /*2590*/  SEL R3, R9, R3, !P0 ;  /* 0x0000000309037207 */ /* 0x000fe40004000000 */
[----:B---3--:R-:W-:-:S04]  /*25a0*/  ISETP.NE.AND P1, PT, R7, 0x1, PT ;  /* 0x000000010700780c */ /* 0x008fc80003f25270 */
[----:B------:R-:W-:-:S05]  /*25b0*/  SEL R4, R10, R4, !P1 ;  /* 0x000000040a047207 */ /* 0x000fca0004800000 */
[----:B------:R-:W-:Y:S02]  /*25c0*/  IMAD.IADD R5, R3, 0x1, -R4 ;  /* 0x0000000103057824 */ /* 0x000fe400078e0a04 */
[----:B------:R-:W-:Y:S02]  /*25d0*/  IMAD.IADD R3, R4, 0x1, -R3 ;  /* 0x0000000104037824 */ /* 0x000fe400078e0a03 */
[----:B------:R-:W-:Y:S02]  /*25e0*/  IMAD R10, R5, R7, R10 ;  /* 0x00000007050a7224 */ /* 0x000fe400078e020a */
[----:B------:R-:W-:-:S07]  /*25f0*/  IMAD R9, R3, R2, R9 ;  /* 0x0000000203097224 */ /* 0x000fce00078e0209 */
.L_x_41:
[----:B------:R-:W-:Y:S01]  /*2600*/  VIADD R16, R16, 0x1 ;  /* 0x0000000110107836 */ /* 0x000fe20000000000 */
[----:B------:R-:W-:Y:S01]  /*2610*/  PLOP3.LUT P1, PT, PT, PT, PT, 0x80, 0x8 ;  /* 0x000000000008781c */ /* 0x000fe20003f2f070 */
[----:B------:R-:W-:Y:S02]  /*2620*/  IMAD.IADD R14, R10, 0x1, R91 ;  /* 0x000000010a0e7824 */ /* 0x000fe400078e025b */
[----:B------:R-:W-:Y:S01]  /*2630*/  IMAD.IADD R15, R9, 0x1, R90 ;  /* 0x00000001090f7824 */ /* 0x000fe200078e025a */
[----:B------:R-:W-:-:S04]  /*2640*/  ISETP.NE.AND P0, PT, R16, 0x2, PT ;  /* 0x000000021000780c */ /* 0x000fc80003f05270 */
[----:B------:R-:W-:Y:S02]  /*2650*/  SEL R2, RZ, 0x1, P0 ;  /* 0x00000001ff027807 */ /* 0x000fe40000000000 */
[----:B------:R-:W-:Y:S02]  /*2660*/  SEL R16, R16, RZ, P0 ;  /* 0x000000ff10107207 */ /* 0x000fe40000000000 */
[----:B------:R-:W-:Y:S01]  /*2670*/  LOP3.LUT R13, R13, R2, RZ, 0x3c, !PT ;  /* 0x000000020d0d7212 */ /* 0x000fe200078e3cff */
[----:B------:R-:W-:Y:S06]  /*2680*/  @P2 BRA `(.L_x_42) ;  /* 0xfffffff000582947 */ /* 0x000fec000383ffff */
[----:B------:R-:W-:Y:S01]  /*2690*/  UIADD3 UR6, UPT, UPT, UR6, 0x40, URZ ;  /* 0x0000004006067890 */ /* 0x000fe2000fffe0ff */
[----:B------:R-:W-:-:S03]  /*26a0*/  SHF.L.U32 R2, R17, 0x1f, RZ ;  /* 0x0000001f11027819 */ /* 0x000fc600000006ff */
[----:B------:R-:W-:-:S09]  /*26b0*/  ULEA UR4, UR23, UR6, 0x3 ;  /* 0x0000000617047291 */ /* 0x000fd2000f8e18ff */
[----:B------:R-:W1:Y:S02]  /*26c0*/  SYNCS.PHASECHK.TRANS64.TRYWAIT P0, [UR4], R2 ;  /* 0x00000002ff0075a7 */ /* 0x000e640008001104 */
[----:B-1----:R-:W-:Y:S05]  /*26d0*/  @!P0 BRA `(.L_x_43) ;  /* 0x0000007400348947 */ /* 0x002fea0003800000 */
.L_x_158:
[----:B------:R-:W-:-:S04]  /*26e0*/  UIADD3 UR5, UPT, UPT, UR23, 0x1, URZ ;  /* 0x0000000117057890 */ /* 0x000fc8000fffe0ff */
[----:B------:R-:W-:-:S04]  /*26f0*/  UISETP.NE.AND UP0, UPT, UR5, 0x8, UPT ;  /* 0x000000080500788c */ /* 0x000fc8000bf05270 */
[----:B------:R-:W-:Y:S02]  /*2700*/  USEL UR7, URZ, 0x1, UP0 ;  /* 0x00000001ff077887 */ /* 0x000fe40008000000 */
[----:B------:R-:W-:-:S04]  /*2710*/  USEL UR5, UR5, URZ, UP0 ;  /* 0x000000ff05057287 */ /* 0x000fc80008000000 */
[----:B------:R-:W-:Y:S01]  /*2720*/  ULEA UR4, UR5, UR6, 0x3 ;  /* 0x0000000605047291 */ /* 0x000fe2000f8e18ff */
[----:B-1----:R-:W-:-:S04]  /*2730*/  LOP3.LUT R2, R17, UR7, RZ, 0x3c, !PT ;  /* 0x0000000711027c12 */ /* 0x002fc8000f8e3cff */
[----:B------:R-:W-:-:S04]  /*2740*/  SHF.L.U32 R3, R2, 0x1f, RZ ;  /* 0x0000001f02037819 */ /* 0x000fc800000006ff */
[----:B------:R-:W1:Y:S02]  /*2750*/  SYNCS.PHASECHK.TRANS64.TRYWAIT P0, [UR4], R3 ;  /* 0x00000003ff0075a7 */ /* 0x000e640008001104 */
[----:B-1----:R-:W-:Y:S05]  /*2760*/  @!P0 BRA `(.L_x_44) ;  /* 0x0000007400288947 */ /* 0x002fea0003800000 */
.L_x_160:
[----:B------:R-:W-:-:S04]  /*2770*/  UIADD3 UR5, UPT, UPT, UR5, 0x1, URZ ;  /* 0x0000000105057890 */ /* 0x000fc8000fffe0ff */
[----:B------:R-:W-:-:S04]  /*2780*/  UISETP.NE.AND UP0, UPT, UR5, 0x8, UPT ;  /* 0x000000080500788c */ /* 0x000fc8000bf05270 */
[----:B------:R-:W-:Y:S02]  /*2790*/  USEL UR7, URZ, 0x1, UP0 ;  /* 0x00000001ff077887 */ /* 0x000fe40008000000 */
[----:B------:R-:W-:-:S04]  /*27a0*/  USEL UR5, UR5, URZ, UP0 ;  /* 0x000000ff05057287 */ /* 0x000fc80008000000 */
[----:B------:R-:W-:Y:S01]  /*27b0*/  ULEA UR4, UR5, UR6, 0x3 ;  /* 0x0000000605047291 */ /* 0x000fe2000f8e18ff */
[----:B------:R-:W-:-:S04]  /*27c0*/  LOP3.LUT R2, R2, UR7, RZ, 0x3c, !PT ;  /* 0x0000000702027c12 */ /* 0x000fc8000f8e3cff */
[----:B-1----:R-:W-:-:S04]  /*27d0*/  SHF.L.U32 R3, R2, 0x1f, RZ ;  /* 0x0000001f02037819 */ /* 0x002fc800000006ff */
[----:B------:R-:W1:Y:S02]  /*27e0*/  SYNCS.PHASECHK.TRANS64.TRYWAIT P0, [UR4], R3 ;  /* 0x00000003ff0075a7 */ /* 0x000e640008001104 */
[----:B-1----:R-:W-:Y:S05]  /*27f0*/  @!P0 BRA `(.L_x_45) ;  /* 0x00000074001c8947 */ /* 0x002fea0003800000 */
.L_x_162:
        /* <DEDUP_REMOVED lines=9> */
.L_x_164:
        /* <DEDUP_REMOVED lines=9> */
.L_x_166:
        /* <DEDUP_REMOVED lines=9> */
.L_x_168:
        /* <DEDUP_REMOVED lines=9> */
.L_x_170:
[----:B------:R-:W-:-:S04]  /*2a40*/  UIADD3 UR5, UPT, UPT, UR5, 0x1, URZ ;  /* 0x0000000105057890 */ /* 0x000fc8000fffe0ff */
[----:B------:R-:W-:-:S04]  /*2a50*/  UISETP.NE.AND UP0, UPT, UR5, 0x8, UPT ;  /* 0x000000080500788c */ /* 0x000fc8000bf05270 */
[----:B------:R-:W-:Y:S02]  /*2a60*/  USEL UR4, URZ, 0x1, UP0 ;  /* 0x00000001ff047887 */ /* 0x000fe40008000000 */
[----:B------:R-:W-:-:S04]  /*2a70*/  USEL UR5, UR5, URZ, UP0 ;  /* 0x000000ff05057287 */ /* 0x000fc80008000000 */
[----:B------:R-:W-:Y:S01]  /*2a80*/  ULEA UR5, UR5, UR6, 0x3 ;  /* 0x0000000605057291 */ /* 0x000fe2000f8e18ff */
[----:B------:R-:W-:-:S04]  /*2a90*/  LOP3.LUT R2, R2, UR4, RZ, 0x3c, !PT ;  /* 0x0000000402027c12 */ /* 0x000fc8000f8e3cff */
[----:B------:R-:W-:Y:S01]  /*2aa0*/  SHF.L.U32 R2, R2, 0x1f, RZ ;  /* 0x0000001f02027819 */ /* 0x000fe200000006ff */
[----:B-1-3--:R-:W-:-:S07]  /*2ab0*/  IMAD.U32 R0, RZ, RZ, UR5 ;  /* 0x00000005ff007e24 */ /* 0x00afce000f8e00ff */
.L_x_50:
[----:B-1----:R1:W2:Y:S02]  /*2ac0*/  SYNCS.PHASECHK.TRANS64.TRYWAIT P0, [R0+URZ], R2 ;  /* 0x00000002000075a7 */ /* 0x0022a400080011ff */
[----:B--2---:R-:W-:Y:S05]  /*2ad0*/  @!P0 NANOSLEEP.SYNCS 0x989680 ;  /* 0x009896800000895d */ /* 0x004fea0003900000 */
[----:B------:R-:W2:Y:S02]  /*2ae0*/  @!P0 SYNCS.PHASECHK.TRANS64 P0, [R0+URZ], R2 ;  /* 0x00000002000085a7 */ /* 0x000ea400080010ff */
[----:B--2---:R-:W-:Y:S05]  /*2af0*/  @P0 EXIT ;  /* 0x000000000000094d */ /* 0x004fea0003800000 */
[----:B------:R-:W-:Y:S05]  /*2b00*/  BRA `(.L_x_50) ;  /* 0xfffffffc00ec7947 */ /* 0x000fea000383ffff */
.L_x_22:
[----:B------:R-:W-:-:S04]  /*2b10*/  UISETP.NE.AND UP1, UPT, UR37, URZ, UPT ;  /* 0x000000ff2500728c */ /* 0x000fc8000bf25270 */
[----:B------:R-:W-:-:S09]  /*2b20*/  UISETP.NE.OR UP1, UPT, UR10, 0x1, UP1 ;  /* 0x000000010a00788c */ /* 0x000fd20008f25670 */
[----:B------:R-:W-:Y:S05]  /*2b30*/  BRA.U UP1, `(.L_x_51) ;  /* 0x00000005014c7547 */ /* 0x000fea000b800000 */
[----:B------:R-:W-:Y:S01]  /*2b40*/  HFMA2 R11, -RZ, RZ, 0, 0 ;  /* 0x00000000ff0b7431 */ /* 0x000fe200000001ff */
[----:B------:R-:W-:Y:S01]  /*2b50*/  ISETP.GE.U32.AND P2, PT, R10, 0x2, PT ;  /* 0x000000020a00780c */ /* 0x000fe20003f46070 */
[----:B------:R-:W-:Y:S01]  /*2b60*/  IMAD.MOV.U32 R12, RZ, RZ, 0x1 ;  /* 0x00000001ff0c7424 */ /* 0x000fe200078e00ff */
[----:B------:R-:W-:Y:S01]  /*2b70*/  CS2R R8, SRZ ;  /* 0x0000000000087805 */ /* 0x000fe2000001ff00 */
[----:B------:R-:W-:Y:S01]  /*2b80*/  IMAD.MOV.U32 R3, RZ, RZ, RZ ;  /* 0x000000ffff037224 */ /* 0x000fe200078e00ff */
[----:B------:R-:W-:Y:S01]  /*2b90*/  UMOV UR4, 0x400 ;  /* 0x0000040000047882 */ /* 0x000fe20000000000 */
[----:B------:R-:W-:Y:S01]  /*2ba0*/  UMOV UR6, URZ ;  /* 0x000000ff00067c82 */ /* 0x000fe20008000000 */
[----:B------:R-:W-:-:S12]  /*2bb0*/  ULEA UR37, UR37, UR4, 0x18 ;  /* 0x0000000425257291 */ /* 0x000fd8000f8ec0ff */
.L_x_55:
[----:B------:R-:W-:Y:S02]  /*2bc0*/  LEA R0, R3, UR37, 0x3 ;  /* 0x0000002503007c11 */ /* 0x000fe4000f8e18ff */
[----:B------:R-:W-:-:S03]  /*2bd0*/  SHF.L.U32 R4, R8, 0x1f, RZ ;  /* 0x0000001f08047819 */ /* 0x000fc600000006ff */
[----:B------:R-:W-:Y:S01]  /*2be0*/  VIADD R5, R0, 0x140 ;  /* 0x0000014000057836 */ /* 0x000fe20000000000 */
[----:B------:R-:W1:Y:S02]  /*2bf0*/  SYNCS.PHASECHK.TRANS64.TRYWAIT P0, [R0+URZ+0x130], R4 ;  /* 0x00013004000075a7 */ /* 0x000e6400080011ff */
[----:B-1----:R-:W-:Y:S05]  /*2c00*/  @!P0 BRA `(.L_x_52) ;  /* 0x0000007000908947 */ /* 0x002fea0003800000 */
.L_x_171:
[----:B------:R-:W-:Y:S01]  /*2c10*/  ULEA UR5, UR6, UR37, 0x3 ;  /* 0x0000002506057291 */ /* 0x000fe2000f8e18ff */
[----:B-1----:R-:W-:Y:S01]  /*2c20*/  PRMT R0, RZ, 0x654, R5 ;  /* 0x00000654ff007816 */ /* 0x002fe20000000005 */
[----:B------:R-:W-:Y:S01]  /*2c30*/  @!P2 IMAD.MOV.U32 R4, RZ, RZ, 0x10 ;  /* 0x00000010ff04a424 */ /* 0x000fe200078e00ff */
[----:B------:R-:W-:Y:S01]  /*2c40*/  SHF.L.U32 R5, R12, 0x1f, RZ ;  /* 0x0000001f0c057819 */ /* 0x000fe200000006ff */
[----:B------:R-:W-:Y:S01]  /*2c50*/  UIADD3 UR4, UPT, UPT, UR5, 0xd0, URZ ;  /* 0x000000d005047890 */ /* 0x000fe2000fffe0ff */
[----:B------:R1:W-:Y:S05]  /*2c60*/  SYNCS.ARRIVE.TRANS64.RED.A1T0 RZ, [R0+URZ], RZ ;  /* 0x000000ff00ff79a7 */ /* 0x0003ea00081004ff */
[----:B------:R-:W-:Y:S01]  /*2c70*/  IMAD.U32 R6, RZ, RZ, UR4 ;  /* 0x00000004ff067e24 */ /* 0x000fe2000f8e00ff */
[----:B------:R-:W2:Y:S04]  /*2c80*/  SYNCS.PHASECHK.TRANS64.TRYWAIT P0, [UR5+0xe0], R5 ;  /* 0x0000e005ff0075a7 */ /* 0x000ea80008001105 */
[----:B------:R-:W-:Y:S01]  /*2c90*/  PRMT R6, R10, 0x654, R6 ;  /* 0x000006540a067816 */ /* 0x000fe20000000006 */
[----:B-12---:R-:W-:Y:S06]  /*2ca0*/  @!P0 BRA `(.L_x_53) ;  /* 0x00000070007c8947 */ /* 0x006fec0003800000 */
.L_x_173:
[----:B------:R-:W-:Y:S01]  /*2cb0*/  ULEA UR4, UR6, UR37, 0x4 ;  /* 0x0000002506047291 */ /* 0x000fe2000f8e20ff */
[----:B------:R-:W-:Y:S01]  /*2cc0*/  SEL R2, R6, R2, !P2 ;  /* 0x0000000206027207 */ /* 0x000fe20005000000 */
[----:B------:R-:W-:Y:S01]  /*2cd0*/  UIADD3 UR5, UPT, UPT, UR5, 0xd0, URZ ;  /* 0x000000d005057890 */ /* 0x000fe2000fffe0ff */
[----:B-1----:R-:W-:Y:S01]  /*2ce0*/  LEA R0, R11, UR37, 0x3 ;  /* 0x000000250b007c11 */ /* 0x002fe2000f8e18ff */
[----:B------:R-:W-:Y:S01]  /*2cf0*/  UIADD3 UR4, UPT, UPT, UR4, 0x160, URZ ;  /* 0x0000016004047890 */ /* 0x000fe2000fffe0ff */
[----:B------:R1:W-:Y:S01]  /*2d00*/  @!P2 SYNCS.ARRIVE.TRANS64.RED RZ, [R2+URZ], R4 ;  /* 0x0000000402ffa9a7 */ /* 0x0003e200080004ff */
[----:B------:R-:W-:Y:S01]  /*2d10*/  UIADD3 UR6, UPT, UPT, UR6, 0x1, URZ ;  /* 0x0000000106067890 */ /* 0x000fe2000fffe0ff */
[----:B------:R-:W-:-:S03]  /*2d20*/  VIADD R3, R3, 0x1 ;  /* 0x0000000103037836 */ /* 0x000fc60000000000 */
[----:B------:R-:W-:Y:S02]  /*2d30*/  UISETP.NE.AND UP0, UPT, UR6, 0x2, UPT ;  /* 0x000000020600788c */ /* 0x000fe4000bf05270 */
[----:B------:R-:W-:Y:S01]  /*2d40*/  ISETP.NE.AND P0, PT, R3, 0x2, PT ;  /* 0x000000020300780c */ /* 0x000fe20003f05270 */
[----:B------:R-:W-:Y:S06]  /*2d50*/  UGETNEXTWORKID.BROADCAST [UR4], [UR5] ;  /* 0x00000000040073ca */ /* 0x000fec0008000100 */
[----:B------:R-:W-:Y:S02]  /*2d60*/  USEL UR4, URZ, 0x1, UP0 ;  /* 0x00000001ff047887 */ /* 0x000fe40008000000 */
[----:B------:R-:W-:-:S04]  /*2d70*/  USEL UR6, UR6, URZ, UP0 ;  /* 0x000000ff06067287 */ /* 0x000fc80008000000 */
[----:B------:R-:W-:Y:S02]  /*2d80*/  LOP3.LUT R12, R12, UR4, RZ, 0x3c, !PT ;  /* 0x000000040c0c7c12 */ /* 0x000fe4000f8e3cff */
[----:B-1----:R-:W-:-:S04]  /*2d90*/  SHF.L.U32 R4, R9, 0x1f, RZ ;  /* 0x0000001f09047819 */ /* 0x002fc800000006ff */
[----:B------:R-:W1:Y:S02]  /*2da0*/  SYNCS.PHASECHK.TRANS64.TRYWAIT P1, [R0+URZ+0xd0], R4 ;  /* 0x0000d004000075a7 */ /* 0x000e6400080211ff */
[----:B-1----:R-:W-:Y:S05]  /*2db0*/  @!P1 BRA `(.L_x_54) ;  /* 0x0000007000509947 */ /* 0x002fea0003800000 */
.L_x_174:
[----:B-1----:R-:W-:Y:S01]  /*2dc0*/  LEA R4, R11, UR37, 0x4 ;  /* 0x000000250b047c11 */ /* 0x002fe2000f8e20ff */
[----:B------:R-:W-:Y:S01]  /*2dd0*/  VIADD R0, R0, 0xe0 ;  /* 0x000000e000007836 */ /* 0x000fe20000000000 */
[----:B------:R-:W-:Y:S01]  /*2de0*/  SEL R3, R3, RZ, P0 ;  /* 0x000000ff03037207 */ /* 0x000fe20000000000 */
[----:B------:R-:W-:-:S03]  /*2df0*/  VIADD R11, R11, 0x1 ;  /* 0x000000010b0b7836 */ /* 0x000fc60000000000 */
[----:B------:R-:W1:Y:S01]  /*2e00*/  LDS.128 R4, [R4+0x160] ;  /* 0x0001600004047984 */ /* 0x000e620000000c00 */
[----:B------:R-:W-:Y:S02]  /*2e10*/  PRMT R0, RZ, 0x654, R0 ;  /* 0x00000654ff007816 */ /* 0x000fe40000000000 */
[C---:B------:R-:W-:Y:S01]  /*2e20*/  ISETP.NE.AND P1, PT, R11.reuse, 0x2, PT ;  /* 0x000000020b00780c */ /* 0x040fe20003f25270 */
[----:B------:R-:W-:Y:S01]  /*2e30*/  @!PT LDS RZ, [RZ] ;  /* 0x00000000fffff984 */ /* 0x000fe20000000800 */
[----:B------:R-:W-:Y:S01]  /*2e40*/  @!PT LDS RZ, [RZ] ;  /* 0x00000000fffff984 */ /* 0x000fe20000000800 */
[----:B------:R-:W-:Y:S01]  /*2e50*/  @!PT LDS RZ, [RZ] ;  /* 0x00000000fffff984 */ /* 0x000fe20000000800 */
[----:B------:R-:W-:Y:S01]  /*2e60*/  @!PT LDS RZ, [RZ] ;  /* 0x00000000fffff984 */ /* 0x000fe20000000800 */
[----:B------:R2:W-:Y:S06]  /*2e70*/  MEMBAR.ALL.CTA ;  /* 0x0000000000007992 */ /* 0x0005ec0000008000 */
[----:B--2---:R-:W2:Y:S01]  /*2e80*/  FENCE.VIEW.ASYNC.S ;  /* 0x00000000000073c6 */ /* 0x004ea20000000000 */
[----:B------:R-:W-:Y:S01]  /*2e90*/  SEL R11, R11, RZ, P1 ;  /* 0x000000ff0b0b7207 */ /* 0x000fe20000800000 */
[----:B--2---:R2:W-:Y:S01]  /*2ea0*/  SYNCS.ARRIVE.TRANS64.RED.A1T0 RZ, [R0+URZ], RZ ;  /* 0x000000ff00ff79a7 */ /* 0x0045e200081004ff */
[----:B-1----:R-:W-:-:S02]  /*2eb0*/  LOP3.LUT P3, RZ, R6, 0x1, RZ, 0xc0, !PT ;  /* 0x0000000106ff7812 */ /* 0x002fc4000786c0ff */
[----:B------:R-:W-:-:S04]  /*2ec0*/  SEL R4, RZ, 0x1, P1 ;  /* 0x00000001ff047807 */ /* 0x000fc80000800000 */
[----:B------:R-:W-:Y:S02]  /*2ed0*/  LOP3.LUT R9, R9, R4, RZ, 0x3c, !PT ;  /* 0x0000000409097212 */ /* 0x000fe400078e3cff */
[----:B--2---:R-:W-:-:S04]  /*2ee0*/  SEL R0, RZ, 0x1, P0 ;  /* 0x00000001ff007807 */ /* 0x004fc80000000000 */
[----:B------:R-:W-:Y:S01]  /*2ef0*/  LOP3.LUT R8, R8, R0, RZ, 0x3c, !PT ;  /* 0x0000000008087212 */ /* 0x000fe200078e3cff */
[----:B------:R-:W-:Y:S06]  /*2f00*/  @P3 BRA `(.L_x_55) ;  /* 0xfffffffc002c3947 */ /* 0x000fec000383ffff */
[----:B------:R-:W-:Y:S01]  /*2f10*/  ULEA UR5, UR6, UR37, 0x3 ;  /* 0x0000002506057291 */ /* 0x000fe2000f8e18ff */
[----:B------:R-:W-:-:S08]  /*2f20*/  SHF.L.U32 R2, R12, 0x1f, RZ ;  /* 0x0000001f0c027819 */ /* 0x000fd000000006ff */
[----:B------:R-:W1:Y:S02]  /*2f30*/  SYNCS.PHASECHK.TRANS64 P0, [UR5+0xe0], R2 ;  /* 0x0000e002ff0075a7 */ /* 0x000e640008001005 */
[----:B-1----:R-:W-:Y:S05]  /*2f40*/  @P0 BRA `(.L_x_56) ;  /* 0x0000000000080947 */ /* 0x002fea0003800000 */
[----:B------:R-:W1:Y:S02]  /*2f50*/  SYNCS.PHASECHK.TRANS64.TRYWAIT P0, [UR5+0xe0], R2 ;  /* 0x0000e002ff0075a7 */ /* 0x000e640008001105 */
[----:B-1----:R-:W-:Y:S05]  /*2f60*/  @!P0 BRA `(.L_x_57) ;  /* 0x0000006c00f88947 */ /* 0x002fea0003800000 */
.L_x_56:
[----:B------:R-:W-:-:S04]  /*2f70*/  UIADD3 UR4, UPT, UPT, UR6, 0x1, URZ ;  /* 0x0000000106047890 */ /* 0x000fc8000fffe0ff */
[----:B------:R-:W-:-:S04]  /*2f80*/  UISETP.NE.AND UP0, UPT, UR4, 0x2, UPT ;  /* 0x000000020400788c */ /* 0x000fc8000bf05270 */
[----:B------:R-:W-:Y:S02]  /*2f90*/  USEL UR7, URZ, 0x1, UP0 ;  /* 0x00000001ff077887 */ /* 0x000fe40008000000 */
[----:B------:R-:W-:-:S04]  /*2fa0*/  USEL UR4, UR4, URZ, UP0 ;  /* 0x000000ff04047287 */ /* 0x000fc80008000000 */
[----:B------:R-:W-:Y:S01]  /*2fb0*/  ULEA UR4, UR4, UR37, 0x3 ;  /* 0x0000002504047291 */ /* 0x000fe2000f8e18ff */
[----:B-1----:R-:W-:-:S04]  /*2fc0*/  LOP3.LUT R2, R12, UR7, RZ, 0x3c, !PT ;  /* 0x000000070c027c12 */ /* 0x002fc8000f8e3cff */
[----:B------:R-:W-:-:S04]  /*2fd0*/  SHF.L.U32 R0, R2, 0x1f, RZ ;  /* 0x0000001f02007819 */ /* 0x000fc800000006ff */
[----:B------:R-:W1:Y:S02]  /*2fe0*/  SYNCS.PHASECHK.TRANS64 P0, [UR4+0xe0], R0 ;  /* 0x0000e000ff0075a7 */ /* 0x000e640008001004 */
[----:B-1----:R-:W-:Y:S05]  /*2ff0*/  @P0 EXIT ;  /* 0x000000000000094d */ /* 0x002fea0003800000 */
[----:B------:R-:W-:Y:S02]  /*3000*/  SHF.L.U32 R2, R2, 0x1f, RZ ;  /* 0x0000001f02027819 */ /* 0x000fe400000006ff */
[----:B------:R-:W-:-:S07]  /*3010*/  MOV R0, UR4 ;  /* 0x0000000400007c02 */ /* 0x000fce0008000f00 */
.L_x_58:
[----:B-1----:R1:W2:Y:S02]  /*3020*/  SYNCS.PHASECHK.TRANS64.TRYWAIT P0, [R0+URZ+0xe0], R2 ;  /* 0x0000e002000075a7 */ /* 0x0022a400080011ff */
[----:B--2---:R-:W-:Y:S05]  /*3030*/  @!P0 NANOSLEEP.SYNCS 0x989680 ;  /* 0x009896800000895d */ /* 0x004fea0003900000 */
[----:B------:R-:W2:Y:S02]  /*3040*/  @!P0 SYNCS.PHASECHK.TRANS64 P0, [R0+URZ+0xe0], R2 ;  /* 0x0000e002000085a7 */ /* 0x000ea400080010ff */
[----:B--2---:R-:W-:Y:S05]  /*3050*/  @P0 EXIT ;  /* 0x000000000000094d */ /* 0x004fea0003800000 */
[----:B------:R-:W-:Y:S05]  /*3060*/  BRA `(.L_x_58) ;  /* 0xfffffffc00ec7947 */ /* 0x000fea000383ffff */
.L_x_51:
[----:B------:R-:W-:Y:S05]  /*3070*/  BRA.U UP4, `(.L_x_59) ;  /* 0x0000001104d87547 */ /* 0x000fea000b800000 */
[----:B------:R-:W-:Y:S01]  /*3080*/  UMOV UR6, 0x40 ;  /* 0x0000004000067882 */ /* 0x000fe20000000000 */
[----:B------:R-:W-:Y:S01]  /*3090*/  NOP ;  /* 0x0000000000007918 */ /* 0x000fe20000000000 */
[----:B------:R-:W-:Y:S01]  /*30a0*/  ULEA UR6, UR37, UR6, 0x18 ;  /* 0x0000000625067291 */ /* 0x000fe2000f8ec0ff */
[----:B------:R-:W-:Y:S02]  /*30b0*/  UMOV UR7, 0x400 ;  /* 0x0000040000077882 */ /* 0x000fe40000000000 */
[----:B------:R-:W-:-:S06]  /*30c0*/  ULEA UR37, UR37, UR7, 0x18 ;  /* 0x0000000725257291 */ /* 0x000fcc000f8ec0ff */
[----:B------:R-:W1:Y:S02]  /*30d0*/  LDS.U8 R2, [UR6+0x1c] ;  /* 0x00001c06ff027984 */ /* 0x000e640008000000 */
[----:B-1----:R-:W-:-:S13]  /*30e0*/  ISETP.NE.AND P0, PT, R2, RZ, PT ;  /* 0x000000ff0200720c */ /* 0x002fda0003f05270 */
[----:B------:R-:W-:Y:S05]  /*30f0*/  @P0 BRA `(.L_x_60) ;  /* 0x0000000400080947 */ /* 0x000fea0003800000 */
[----:B------:R-:W-:Y:S02]  /*3100*/  UISETP.NE.U32.AND UP0, UPT, UR5, 0x1, UPT ;  /* 0x000000010500788c */ /* 0x000fe4000bf05070 */
[----:B------:R-:W-:-:S07]  /*3110*/  UIADD3 UR8, UPT, UPT, UR6, 0x8, URZ ;  /* 0x0000000806087890 */ /* 0x000fce000fffe0ff */
[----:B------:R-:W-:Y:S05]  /*3120*/  BRA.U !UP0, `(.L_x_61) ;  /* 0x00000001089c7547 */ /* 0x000fea000b800000 */
[----:B------:R-:W-:Y:S01]  /*3130*/  ELECT P0, URZ, PT ;  /* 0x0000000000ff782f */ /* 0x000fe20003800000 */
[----:B------:R-:W-:-:S12]  /*3140*/  BSSY B0, `(.L_x_61) ;  /* 0x0000025000007945 */ /* 0x000fd80003800000 */
[----:B------:R-:W-:Y:S05]  /*3150*/  @!P0 BRA `(.L_x_62) ;  /* 0x00000000008c8947 */ /* 0x000fea0003800000 */
[----:B------:R-:W-:-:S05]  /*3160*/  UMOV UR7, 0x10 ;  /* 0x0000001000077882 */ /* 0x000fca0000000000 */
[----:B------:R-:W-:Y:S04]  /*3170*/  DEPBAR.LE SB1, 0x36 ;  /* 0x00009d800000791a */ /* 0x000fe80000000000 */
[----:B------:R-:W1:Y:S02]  /*3180*/  UTCATOMSWS.2CTA.FIND_AND_SET.ALIGN UP1, UR7, UR7 ;  /* 0x00000007000775e3 */ /* 0x000e640008220800 */
[----:B-1----:R-:W-:Y:S01]  /*3190*/  MOV R10, UR7 ;  /* 0x00000007000a7c02 */ /* 0x002fe20008000f00 */
[----:B------:R-:W-:Y:S06]  /*31a0*/  BRA.U UP1, `(.L_x_63) ;  /* 0x0000000101187547 */ /* 0x000fec000b800000 */
.L_x_64:
[----:B------:R-:W-:Y:S05]  /*31b0*/  NANOSLEEP 0x64 ;  /* 0x000000640000795d */ /* 0x000fea0003800000 */
[----:B------:R-:W-:-:S05]  /*31c0*/  UMOV UR7, 0x10 ;  /* 0x0000001000077882 */ /* 0x000fca0000000000 */
[----:B------:R-:W-:Y:S04]  /*31d0*/  DEPBAR.LE SB1, 0x36 ;  /* 0x00009d800000791a */ /* 0x000fe80000000000 */
[----:B------:R-:W1:Y:S02]  /*31e0*/  UTCATOMSWS.2CTA.FIND_AND_SET.ALIGN UP1, UR7, UR7 ;  /* 0x00000007000775e3 */ /* 0x000e640008220800 */
[----:B-1----:R-:W-:Y:S01]  /*31f0*/  MOV R10, UR7 ;  /* 0x00000007000a7c02 */ /* 0x002fe20008000f00 */
[----:B------:R-:W-:Y:S05]  /*3200*/  BRA.U !UP1, `(.L_x_64) ;  /* 0xfffffffd09e87547 */ /* 0x000fea000b83ffff */
.L_x_63:
[----:B------:R-:W1:Y:S01]  /*3210*/  LDS R5, [UR6+0x10] ;  /* 0x00001006ff057984 */ /* 0x000e620008000800 */
[----:B------:R-:W-:Y:S01]  /*3220*/  IMAD.U32 R3, RZ, RZ, UR37 ;  /* 0x00000025ff037e24 */ /* 0x000fe2000f8e00ff */
[----:B------:R-:W-:-:S03]  /*3230*/  MOV R2, UR4 ;  /* 0x0000000400027c02 */ /* 0x000fc60008000f00 */
[----:B------:R-:W-:Y:S01]  /*3240*/  VIADD R3, R3, 0x180 ;  /* 0x0000018003037836 */ /* 0x000fe20000000000 */
[----:B-1----:R-:W-:-:S04]  /*3250*/  SHF.L.U32 R5, R5, 0x1f, RZ ;  /* 0x0000001f05057819 */ /* 0x002fc800000006ff */
[----:B------:R-:W1:Y:S02]  /*3260*/  SYNCS.PHASECHK.TRANS64.TRYWAIT P0, [UR6+0x8], R5 ;  /* 0x00000805ff0075a7 */ /* 0x000e640008001106 */
[----:B-1----:R-:W-:Y:S05]  /*3270*/  @P0 BRA `(.L_x_65) ;  /* 0x0000000000080947 */ /* 0x002fea0003800000 */
[----:B------:R-:W1:Y:S02]  /*3280*/  SYNCS.PHASECHK.TRANS64.TRYWAIT P0, [UR6+0x8], R5 ;  /* 0x00000805ff0075a7 */ /* 0x000e640008001106 */
[----:B-1----:R-:W-:Y:S05]  /*3290*/  @!P0 BRA `(.L_x_66) ;  /* 0x0000006c00448947 */ /* 0x002fea0003800000 */
.L_x_65:
[----:B-1----:R-:W-:Y:S01]  /*32a0*/  HFMA2 R4, -RZ, RZ, 0, 5.9604644775390625e-08 ;  /* 0x00000001ff047431 */ /* 0x002fe200000001ff */
[----:B------:R-:W-:Y:S01]  /*32b0*/  UPRMT UR7, UR4, 0x654, UR8 ;  /* 0x0000065404077896 */ /* 0x000fe20008000008 */
[----:B------:R-:W-:Y:S01]  /*32c0*/  IMAD.MOV.U32 R7, RZ, RZ, 0xffff ;  /* 0x0000ffffff077424 */ /* 0x000fe200078e00ff */
[----:B------:R-:W-:Y:S01]  /*32d0*/  PRMT R2, R2, 0x654, R3 ;  /* 0x0000065402027816 */ /* 0x000fe20000000003 */
[----:B------:R-:W-:Y:S02]  /*32e0*/  IMAD.MOV.U32 R5, RZ, RZ, 0x4 ;  /* 0x00000004ff057424 */ /* 0x000fe400078e00ff */
[----:B------:R-:W-:Y:S01]  /*32f0*/  IMAD.SHL.U32 R9, R10, 0x20, RZ ;  /* 0x000000200a097824 */ /* 0x000fe200078e00ff */
[----:B------:R-:W-:Y:S02]  /*3300*/  MOV R3, UR7 ;  /* 0x0000000700037c02 */ /* 0x000fe40008000f00 */
[-C--:B------:R-:W-:Y:S01]  /*3310*/  SHF.L.U32 R7, R7, R10.reuse, RZ ;  /* 0x0000000a07077219 */ /* 0x080fe200000006ff */
[----:B------:R1:W-:Y:S01]  /*3320*/  SYNCS.ARRIVE.TRANS64.RED RZ, [UR7], R5 ;  /* 0x00000005ffff79a7 */ /* 0x0003e20008000407 */
[----:B------:R-:W-:Y:S01]  /*3330*/  SHF.L.U32 R6, R4, R10, RZ ;  /* 0x0000000a04067219 */ /* 0x000fe200000006ff */
[----:B------:R1:W-:Y:S04]  /*3340*/  STS [UR37+0x180], R9 ;  /* 0x00018009ff007988 */ /* 0x0003e80008000825 */
[----:B------:R1:W-:Y:S04]  /*3350*/  STAS [R2.64], R10 ;  /* 0x0000000a02007dbd */ /* 0x0003e8000c0008ff */
[----:B------:R1:W-:Y:S04]  /*3360*/  ATOMS.OR RZ, [UR6+0x14], R7 ;  /* 0x00001407ffff798c */ /* 0x0003e8000b000006 */
[----:B------:R1:W-:Y:S04]  /*3370*/  ATOMS.OR RZ, [UR6+0x18], R6 ;  /* 0x00001806ffff798c */ /* 0x0003e8000b000006 */
[----:B------:R1:W-:Y:S02]  /*3380*/  ATOMS.XOR RZ, [UR6+0x10], R4 ;  /* 0x00001004ffff798c */ /* 0x0003e4000b800006 */
.L_x_62:
[----:B------:R-:W-:Y:S05]  /*3390*/  BSYNC B0 ;  /* 0x0000000000007941 */ /* 0x000fea0003800000 */
.L_x_61:
[----:B------:R-:W-:Y:S05]  /*33a0*/  BRA.U UP0, `(.L_x_67) ;  /* 0x00000001006c7547 */ /* 0x000fea000b800000 */
[----:B------:R-:W-:-:S03]  /*33b0*/  UMOV UR7, 0xffffffff ;  /* 0xffffffff00077882 */ /* 0x000fc60000000000 */
[----:B------:R-:W-:Y:S05]  /*33c0*/  BRA.DIV UR7, `(.L_x_68) ;  /* 0x0000006e07107947 */ /* 0x000fea000b800000 */
[----:B------:R-:W-:-:S13]  /*33d0*/  ELECT P6, URZ, PT ;  /* 0x0000000000ff782f */ /* 0x000fda00038c0000 */
.L_x_178:
[----:B------:R-:W-:Y:S05]  /*33e0*/  @!P6 BRA `(.L_x_67) ;  /* 0x00000000005ce947 */ /* 0x000fea0003800000 */
[----:B-1----:R-:W1:Y:S02]  /*33f0*/  LDS R3, [UR6+0x10] ;  /* 0x00001006ff037984 */ /* 0x002e640008000800 */
[----:B-1----:R-:W-:-:S04]  /*3400*/  SHF.L.U32 R3, R3, 0x1f, RZ ;  /* 0x0000001f03037819 */ /* 0x002fc800000006ff */
[----:B------:R-:W1:Y:S02]  /*3410*/  SYNCS.PHASECHK.TRANS64.TRYWAIT P0, [UR6+0x8], R3 ;  /* 0x00000803ff0075a7 */ /* 0x000e640008001106 */
[----:B-1----:R-:W-:Y:S05]  /*3420*/  @P0 BRA `(.L_x_69) ;  /* 0x0000000000080947 */ /* 0x002fea0003800000 */
[----:B------:R-:W1:Y:S02]  /*3430*/  SYNCS.PHASECHK.TRANS64.TRYWAIT P0, [UR6+0x8], R3 ;  /* 0x00000803ff0075a7 */ /* 0x000e640008001106 */
[----:B-1----:R-:W-:Y:S05]  /*3440*/  @!P0 BRA `(.L_x_70) ;  /* 0x0000006c00108947 */ /* 0x002fea0003800000 */
.L_x_69:
[----:B------:R-:W2:Y:S01]  /*3450*/  LDS R5, [UR37+0x180] ;  /* 0x00018025ff057984 */ /* 0x000ea20008000800 */
[----:B-1----:R-:W-:Y:S02]  /*3460*/  HFMA2 R2, -RZ, RZ, 0, 5.9604644775390625e-08 ;  /* 0x00000001ff027431 */ /* 0x002fe400000001ff */
[----:B------:R-:W-:Y:S01]  /*3470*/  IMAD.MOV.U32 R3, RZ, RZ, 0xffff ;  /* 0x0000ffffff037424 */ /* 0x000fe200078e00ff */
[----:B------:R-:W-:Y:S01]  /*3480*/  UPRMT UR7, UR4, 0x654, UR8 ;  /* 0x0000065404077896 */ /* 0x000fe20008000008 */
[----:B--2---:R-:W-:-:S03]  /*3490*/  IMAD.SHL.U32 R4, R5, 0x20, RZ ;  /* 0x0000002005047824 */ /* 0x004fc600078e00ff */
[-C--:B------:R-:W-:Y:S02]  /*34a0*/  SHF.L.U32 R3, R3, R5.reuse, RZ ;  /* 0x0000000503037219 */ /* 0x080fe400000006ff */
[----:B------:R-:W-:Y:S01]  /*34b0*/  SHF.L.U32 R5, R2, R5, RZ ;  /* 0x0000000502057219 */ /* 0x000fe200000006ff */
[----:B------:R2:W-:Y:S04]  /*34c0*/  STS [UR37+0x180], R4 ;  /* 0x00018004ff007988 */ /* 0x0005e80008000825 */
[----:B------:R2:W-:Y:S04]  /*34d0*/  ATOMS.OR RZ, [UR6+0x14], R3 ;  /* 0x00001403ffff798c */ /* 0x0005e8000b000006 */
[----:B------:R2:W-:Y:S01]  /*34e0*/  ATOMS.OR RZ, [UR6+0x18], R5 ;  /* 0x00001805ffff798c */ /* 0x0005e2000b000006 */
[----:B------:R-:W-:Y:S03]  /*34f0*/  SYNCS.ARRIVE.TRANS64.RED.A1T0 RZ, [UR7], RZ ;  /* 0x000000ffffff79a7 */ /* 0x000fe60008100407 */
[----:B------:R2:W-:Y:S01]  /*3500*/  ATOMS.XOR RZ, [UR6+0x10], R2 ;  /* 0x00001002ffff798c */ /* 0x0005e2000b800006 */
[----:B------:R-:W-:Y:S05]  /*3510*/  BRA `(.L_x_67) ;  /* 0x0000000000107947 */ /* 0x000fea0003800000 */
.L_x_60:
[----:B------:R-:W-:-:S05]  /*3520*/  MOV R2, 0xffffffff ;  /* 0xffffffff00027802 */ /* 0x000fca0000000f00 */
[----:B------:R1:W-:Y:S02]  /*3530*/  STS [UR37+0x180], R2 ;  /* 0x00018002ff007988 */ /* 0x0003e40008000825 */
[----:B-1----:R-:W-:Y:S02]  /*3540*/  MOV R2, 0x3560 ;  /* 0x0000356000027802 */ /* 0x002fe40000000f00 */
[----:B-----5:R-:W-:Y:S05]  /*3550*/  CALL.REL.NOINC `($__internal_1_$__cuda_sm10x_tcgen05_guardrail_trap_phase_invalid_during_alloc) ;  /* 0x0000007000e47944 */ /* 0x020fea0003c00000 */
.L_x_67:
[----:B------:R-:W-:Y:S05]  /*3560*/  WARPSYNC.ALL ;  /* 0x0000000000007948 */ /* 0x000fea0003800000 */
[----:B------:R-:W3:Y:S01]  /*3570*/  S2UR UR7, SR_CgaCtaId ;  /* 0x00000000000779c3 */ /* 0x000ee20000008800 */
[----:B------:R-:W-:Y:S01]  /*3580*/  UMOV UR6, 0x400 ;  /* 0x0000040000067882 */ /* 0x000fe20000000000 */
[----:B------:R-:W-:-:S06]  /*3590*/  NOP ;  /* 0x0000000000007918 */ /* 0x000fcc0000000000 */
[----:B------:R-:W-:Y:S06]  /*35a0*/  BAR.ARV 0x6, 0xa0 ;  /* 0x0182800000007b1d */ /* 0x000fec0000002000 */
[----:B------:R-:W4:Y:S01]  /*35b0*/  LDCU UR8, c[0x0][0x38c] ;  /* 0x00007180ff0877ac */ /* 0x000f220008000800 */
[----:B------:R-:W-:Y:S01]  /*35c0*/  LOP3.LUT R0, R0, 0xffff, RZ, 0xc0, !PT ;  /* 0x0000ffff00007812 */ /* 0x000fe200078ec0ff */
[----:B-1----:R-:W-:Y:S01]  /*35d0*/  IMAD.MOV.U32 R9, RZ, RZ, 0x1 ;  /* 0x00000001ff097424 */ /* 0x002fe200078e00ff */
[----:B------:R-:W-:Y:S01]  /*35e0*/  LOP3.LUT R8, R8, 0xffff, RZ, 0xc0, !PT ;  /* 0x0000ffff08087812 */ /* 0x000fe200078ec0ff */
[----:B------:R-:W-:Y:S01]  /*35f0*/  UMOV UR19, URZ ;  /* 0x000000ff00137c82 */ /* 0x000fe20008000000 */
[----:B------:R-:W-:Y:S01]  /*3600*/  R2UR UR11, R0 ;  /* 0x00000000000b72ca */ /* 0x000fe200000e0000 */
[----:B------:R-:W-:Y:S01]  /*3610*/  UMOV UR18, URZ ;  /* 0x000000ff00127c82 */ /* 0x000fe20008000000 */
[----:B------:R-:W-:Y:S01]  /*3620*/  R2UR UR12, R8 ;  /* 0x00000000080c72ca */ /* 0x000fe200000e0000 */
[----:B------:R-:W-:Y:S01]  /*3630*/  IMAD.MOV.U32 R8, RZ, RZ, RZ ;  /* 0x000000ffff087224 */ /* 0x000fe200078e00ff */
[----:B------:R-:W-:Y:S01]  /*3640*/  UMOV UR17, URZ ;  /* 0x000000ff00117c82 */ /* 0x000fe20008000000 */
[----:B---3--:R-:W-:-:S02]  /*3650*/  ULEA UR7, UR7, UR6, 0x18 ;  /* 0x0000000607077291 */ /* 0x008fc4000f8ec0ff */
[----:B------:R-:W-:Y:S02]  /*3660*/  UISETP.NE.AND UP2, UPT, UR5, URZ, UPT ;  /* 0x000000ff0500728c */ /* 0x000fe4000bf45270 */
[----:B------:R-:W-:Y:S02]  /*3670*/  UIADD3 UR13, UPT, UPT, UR7, 0x8400, URZ ;  /* 0x00008400070d7890 */ /* 0x000fe4000fffe0ff */
[----:B------:R-:W-:Y:S02]  /*3680*/  UIADD3 UR14, UPT, UPT, UR7, 0x18400, URZ ;  /* 0x00018400070e7890 */ /* 0x000fe4000fffe0ff */
[----:B----4-:R-:W-:Y:S01]  /*3690*/  UIADD3 UR8, UPT, UPT, UR8, 0x3f, URZ ;  /* 0x0000003f08087890 */ /* 0x010fe2000fffe0ff */
[----:B--2---:R-:W1:Y:S01]  /*36a0*/  LDS R2, [UR7+0x180] ;  /* 0x00018007ff027984 */ /* 0x004e620008000800 */
[----:B------:R-:W-:Y:S02]  /*36b0*/  USHF.R.U32.HI UR13, URZ, 0x4, UR13 ;  /* 0x00000004ff0d7899 */ /* 0x000fe4000801160d */
[----:B------:R-:W-:-:S02]  /*36c0*/  USHF.R.S32.HI UR6, URZ, 0x1f, UR8 ;  /* 0x0000001fff067899 */ /* 0x000fc40008011408 */
[----:B------:R-:W-:Y:S02]  /*36d0*/  USHF.R.U32.HI UR14, URZ, 0x4, UR14 ;  /* 0x00000004ff0e7899 */ /* 0x000fe4000801160e */
[----:B------:R-:W-:Y:S02]  /*36e0*/  ULEA.HI UR6, UR6, UR8, URZ, 0x6 ;  /* 0x0000000806067291 */ /* 0x000fe4000f8f30ff */
[----:B------:R-:W-:Y:S02]  /*36f0*/  ULOP3.LUT UR13, UR13, 0x3fff, URZ, 0xc0, !UPT ;  /* 0x00003fff0d0d7892 */ /* 0x000fe4000f8ec0ff */
[----:B------:R-:W-:Y:S02]  /*3700*/  USHF.R.S32.HI UR6, URZ, 0x6, UR6 ;  /* 0x00000006ff067899 */ /* 0x000fe40008011406 */
[----:B------:R-:W-:Y:S02]  /*3710*/  ULOP3.LUT UR14, UR14, 0x3fff, URZ, 0xc0, !UPT ;  /* 0x00003fff0e0e7892 */ /* 0x000fe4000f8ec0ff */
[----:B------:R-:W-:Y:S01]  /*3720*/  UISETP.LT.AND UP0, UPT, UR6, 0x1, UPT ;  /* 0x000000010600788c */ /* 0x000fe2000bf01270 */
[----:B------:R-:W-:Y:S01]  /*3730*/  UMOV UR28, 0x0 ;  /* 0x00000000001c7882 */ /* 0x000fe20000000000 */
[----:B------:R-:W-:Y:S01]  /*3740*/  UMOV UR29, 0x8400010 ;  /* 0x08400010001d7882 */ /* 0x000fe20000000000 */
[----:B------:R-:W-:-:S02]  /*3750*/  ULOP3.LUT UR13, UR13, 0x10000, URZ, 0xfc, !UPT ;  /* 0x000100000d0d7892 */ /* 0x000fc4000f8efcff */
[----:B------:R-:W-:Y:S02]  /*3760*/  ULOP3.LUT UR14, UR14, 0x10000, URZ, 0xfc, !UPT ;  /* 0x000100000e0e7892 */ /* 0x000fe4000f8efcff */
[----:B------:R-:W-:Y:S01]  /*3770*/  USEL UR20, UR6, 0x1, !UP0 ;  /* 0x0000000106147887 */ /* 0x000fe2000c000000 */
[----:B------:R-:W-:Y:S01]  /*3780*/  UMOV UR26, 0x0 ;  /* 0x00000000001a7882 */ /* 0x000fe20000000000 */
[----:B------:R-:W-:Y:S01]  /*3790*/  UMOV UR27, 0x8400010 ;  /* 0x08400010001b7882 */ /* 0x000fe20000000000 */
[----:B------:R-:W-:Y:S01]  /*37a0*/  UMOV UR24, 0x0 ;  /* 0x0000000000187882 */ /* 0x000fe20000000000 */
[----:B------:R-:W-:Y:S01]  /*37b0*/  UMOV UR25, 0x8400010 ;  /* 0x0840001000197882 */ /* 0x000fe20000000000 */
[----:B------:R-:W-:Y:S01]  /*37c0*/  UMOV UR22, 0x0 ;  /* 0x0000000000167882 */ /* 0x000fe20000000000 */
[----:B------:R-:W-:Y:S01]  /*37d0*/  UMOV UR23, 0x8400010 ;  /* 0x0840001000177882 */ /* 0x000fe20000000000 */
[----:B-1----:R-:W-:Y:S02]  /*37e0*/  R2UR UR21, R2 ;  /* 0x00000000021572ca */ /* 0x002fe400000e0000 */
[----:B------:R-:W-:-:S13]  /*37f0*/  CS2R R2, SRZ ;  /* 0x0000000000027805 */ /* 0x000fda000001ff00 */
.L_x_78:
[C---:B------:R-:W-:Y:S02]  /*3800*/  LEA R0, R8.reuse, UR7, 0x3 ;  /* 0x0000000708007c11 */ /* 0x040fe4000f8e18ff */
[----:B------:R-:W-:Y:S02]  /*3810*/  SHF.L.U32 R4, R3, 0x1f, RZ ;  /* 0x0000001f03047819 */ /* 0x000fe400000006ff */
[----:B------:R-:W-:Y:S02]  /*3820*/  LEA R5, R8, UR7, 0x4 ;  /* 0x0000000708057c11 */ /* 0x000fe4000f8e20ff */
[----:B------:R-:W1:Y:S02]  /*3830*/  SYNCS.PHASECHK.TRANS64.TRYWAIT P0, [R0+URZ+0xd0], R4 ;  /* 0x0000d004000075a7 */ /* 0x000e6400080011ff */
[----:B-1-34-:R-:W-:Y:S05]  /*3840*/  @!P0 BRA `(.L_x_71) ;  /* 0x0000006800288947 */ /* 0x01afea0003800000 */
.L_x_179:
[----:B-1----:R-:W1:Y:S01]  /*3850*/  LDS.128 R4, [R5+0x160] ;  /* 0x0001600005047984 */ /* 0x002e620000000c00 */
[----:B------:R-:W-:Y:S02]  /*3860*/  VIADD R0, R0, 0xe0 ;  /* 0x000000e000007836 */ /* 0x000fe40000000000 */
[----:B------:R-:W-:Y:S01]  /*3870*/  VIADD R8, R8, 0x1 ;  /* 0x0000000108087836 */ /* 0x000fe20000000000 */
[----:B------:R-:W-:Y:S01]  /*3880*/  @!PT LDS RZ, [RZ] ;  /* 0x00000000fffff984 */ /* 0x000fe20000000800 */
[----:B------:R-:W-:Y:S01]  /*3890*/  @!PT LDS RZ, [RZ] ;  /* 0x00000000fffff984 */ /* 0x000fe20000000800 */
[----:B------:R-:W-:Y:S01]  /*38a0*/  @!PT LDS RZ, [RZ] ;  /* 0x00000000fffff984 */ /* 0x000fe20000000800 */
[----:B------:R-:W-:Y:S01]  /*38b0*/  @!PT LDS RZ, [RZ] ;  /* 0x00000000fffff984 */ /* 0x000fe20000000800 */
[----:B------:R2:W-:Y:S06]  /*38c0*/  MEMBAR.ALL.CTA ;  /* 0x0000000000007992 */ /* 0x0005ec0000008000 */
[----:B--2---:R-:W2:Y:S01]  /*38d0*/  FENCE.VIEW.ASYNC.S ;  /* 0x00000000000073c6 */ /* 0x004ea20000000000 */
[----:B------:R-:W-:-:S04]  /*38e0*/  PRMT R0, RZ, 0x654, R0 ;  /* 0x00000654ff007816 */ /* 0x000fc80000000000 */
[----:B--2---:R2:W-:Y:S01]  /*38f0*/  SYNCS.ARRIVE.TRANS64.RED.A1T0 RZ, [R0+URZ], RZ ;  /* 0x000000ff00ff79a7 */ /* 0x0045e200081004ff */
[----:B-1----:R-:W-:Y:S01]  /*3900*/  LOP3.LUT P1, RZ, R6, 0x1, RZ, 0xc0, !PT ;  /* 0x0000000106ff7812 */ /* 0x002fe2000782c0ff */
[----:B--2---:R-:W-:-:S12]  /*3910*/  BRA.U UP2, `(.L_x_72) ;  /* 0x0000000502087547 */ /* 0x004fd8000b800000 */
[----:B------:R-:W1:Y:S01]  /*3920*/  LDCU UR8, c[0x0][0x38c] ;  /* 0x00007180ff0877ac */ /* 0x000e620008000800 */
[----:B------:R-:W-:Y:S02]  /*3930*/  PLOP3.LUT P2, PT, PT, PT, PT, 0x80, 0x8 ;  /* 0x000000000008781c */ /* 0x000fe40003f4f070 */
[----:B------:R-:W-:Y:S01]  /*3940*/  SHF.L.U32 R4, R9, 0x1f, RZ ;  /* 0x0000001f09047819 */ /* 0x000fe200000006ff */
[----:B------:R-:W-:Y:S02]  /*3950*/  ULEA UR9, UR19, UR7, 0x3 ;  /* 0x0000000713097291 */ /* 0x000fe4000f8e18ff */
[----:B------:R-:W-:Y:S02]  /*3960*/  ULEA UR10, UR19, UR21, 0x7 ;  /* 0x00000015130a7291 */ /* 0x000fe4000f8e38ff */
[----:B-1----:R-:W-:-:S06]  /*3970*/  UISETP.GE.AND UP0, UPT, UR8, 0x1, UPT ;  /* 0x000000010800788c */ /* 0x002fcc000bf06270 */
[----:B------:R-:W-:-:S05]  /*3980*/  PLOP3.LUT P0, PT, PT, PT, UP0, 0x80, 0x8 ;  /* 0x000000000008781c */ /* 0x000fca0003f0f008 */
[----:B------:R-:W-:-:S08]  /*3990*/  @UP0 ULEA UR8, UR18, UR7, 0x3 ;  /* 0x0000000712080291 */ /* 0x000fd0000f8e18ff */
[----:B------:R-:W-:-:S04]  /*39a0*/  @P0 SHF.L.U32 R0, R2, 0x1f, RZ ;  /* 0x0000001f02000819 */ /* 0x000fc800000006ff */
[----:B------:R1:W2:Y:S01]  /*39b0*/  @P0 SYNCS.PHASECHK.TRANS64.TRYWAIT P2, [UR8], R0 ;  /* 0x00000000ff0005a7 */ /* 0x0002a20008041108 */
[----:B------:R-:W3:Y:S02]  /*39c0*/  SYNCS.PHASECHK.TRANS64.TRYWAIT P0, [UR9+0x110], R4 ;  /* 0x00011004ff0075a7 */ /* 0x000ee40008001109 */
[----:B-123--:R-:W-:Y:S05]  /*39d0*/  @!P0 BRA `(.L_x_73) ;  /* 0x0000006400d88947 */ /* 0x00efea0003800000 */
.L_x_181:
[----:B------:R-:W-:Y:S01]  /*39e0*/  UMOV UR16, UR17 ;  /* 0x0000001100107c82 */ /* 0x000fe20008000000 */
[----:B------:R-:W-:Y:S05]  /*39f0*/  BRA.U !UP0, `(.L_x_74) ;  /* 0x0000000108c07547 */ /* 0x000fea000b800000 */
[----:B------:R-:W-:Y:S02]  /*3a00*/  UIADD3 UR16, UPT, UPT, UR20, UR17, URZ ;  /* 0x0000001114107290 */ /* 0x000fe4000fffe0ff */
[----:B------:R-:W-:Y:S01]  /*3a10*/  UPLOP3.LUT UP3, UPT, UPT, UPT, UPT, 0x40, 0x4 ;  /* 0x000000000004789c */ /* 0x000fe20003f6e870 */
[----:B------:R-:W-:Y:S01]  /*3a20*/  UMOV UR15, UR6 ;  /* 0x00000006000f7c82 */ /* 0x000fe20008000000 */
[----:B------:R-:W-:-:S09]  /*3a30*/  UMOV UR46, UR18 ;  /* 0x00000012002e7c82 */ /* 0x000fd20008000000 */
.L_x_77:
[----:B--2---:R-:W-:Y:S01]  /*3a40*/  ULEA UR8, UR46, UR7, 0x3 ;  /* 0x000000072e087291 */ /* 0x004fe2000f8e18ff */
[----:B---3--:R-:W-:Y:S11]  /*3a50*/  @P2 BRA `(.L_x_75) ;  /* 0x00000000000c2947 */ /* 0x008ff60003800000 */
[----:B-1----:R-:W-:Y:S04]  /*3a60*/  SHF.L.U32 R4, R2, 0x1f, RZ ;  /* 0x0000001f02047819 */ /* 0x002fe800000006ff */
[----:B------:R-:W1:Y:S02]  /*3a70*/  SYNCS.PHASECHK.TRANS64.TRYWAIT P0, [UR8], R4 ;  /* 0x00000004ff0075a7 */ /* 0x000e640008001108 */
[----:B-1----:R-:W-:Y:S05]  /*3a80*/  @!P0 BRA `(.L_x_76) ;  /* 0x0000006400c48947 */ /* 0x002fea0003800000 */
.L_x_75:
[----:B------:R-:W-:Y:S01]  /*3a90*/  UISETP.NE.AND UP0, UPT, UR15, 0x1, UPT ;  /* 0x000000010f00788c */ /* 0x000fe2000bf05270 */
[----:B------:R-:W-:Y:S01]  /*3aa0*/  PLOP3.LUT P2, PT, PT, PT, PT, 0x80, 0x8 ;  /* 0x000000000008781c */ /* 0x000fe20003f4f070 */
[----:B------:R-:W-:Y:S02]  /*3ab0*/  UIADD3 UR18, UPT, UPT, UR46, 0x1, URZ ;  /* 0x000000012e127890 */ /* 0x000fe4000fffe0ff */
[----:B------:R-:W-:Y:S02]  /*3ac0*/  ULEA UR32, UR46, UR14, 0xa ;  /* 0x0000000e2e207291 */ /* 0x000fe4000f8e50ff */
[----:B------:R-:W-:Y:S01]  /*3ad0*/  UISETP.NE.AND UP1, UPT, UR18, 0x8, UPT ;  /* 0x000000081200788c */ /* 0x000fe2000bf25270 */
[----:B------:R-:W-:Y:S01]  /*3ae0*/  PLOP3.LUT P0, PT, PT, PT, UP0, 0x80, 0x8 ;  /* 0x000000000008781c */ /* 0x000fe20003f0f008 */
[----:B------:R-:W-:Y:S02]  /*3af0*/  UIADD3 UR44, UPT, UPT, UR32, 0x2, URZ ;  /* 0x00000002202c7890 */ /* 0x000fe4000fffe0ff */
[----:B------:R-:W-:Y:S02]  /*3b00*/  USEL UR31, URZ, 0x1, UP1 ;  /* 0x00000001ff1f7887 */ /* 0x000fe40008800000 */
[----:B------:R-:W-:Y:S02]  /*3b10*/  USEL UR18, UR18, URZ, UP1 ;  /* 0x000000ff12127287 */ /* 0x000fe40008800000 */
[----:B------:R-:W-:Y:S02]  /*3b20*/  UIADD3 UR40, UPT, UPT, UR32, 0x4, URZ ;  /* 0x0000000420287890 */ /* 0x000fe4000fffe0ff */
[----:B------:R-:W-:Y:S01]  /*3b30*/  @UP0 ULEA UR30, UR18, UR7, 0x3 ;  /* 0x00000007121e0291 */ /* 0x000fe2000f8e18ff */
[----:B------:R-:W-:Y:S01]  /*3b40*/  LOP3.LUT R2, R2, UR31, RZ, 0x3c, !PT ;  /* 0x0000001f02027c12 */ /* 0x000fe2000f8e3cff */
[----:B------:R-:W-:Y:S02]  /*3b50*/  UIADD3 UR36, UPT, UPT, UR32, 0x6, URZ ;  /* 0x0000000620247890 */ /* 0x000fe4000fffe0ff */
[----:B------:R-:W-:Y:S01]  /*3b60*/  UIADD3 UR8, UPT, UPT, UR8, 0x40, URZ ;  /* 0x0000004008087890 */ /* 0x000fe2000fffe0ff */
[----:B-1----:R-:W-:Y:S01]  /*3b70*/  @P0 SHF.L.U32 R0, R2, 0x1f, RZ ;  /* 0x0000001f02000819 */ /* 0x002fe200000006ff */
[----:B------:R-:W-:Y:S02]  /*3b80*/  UIADD3 UR17, UPT, UPT, UR17, 0x1, URZ ;  /* 0x0000000111117890 */ /* 0x000fe4000fffe0ff */
[----:B------:R-:W-:Y:S01]  /*3b90*/  UIADD3 UR15, UPT, UPT, UR15, -0x1, URZ ;  /* 0xffffffff0f0f7890 */ /* 0x000fe2000fffe0ff */
[----:B------:R2:W3:Y:S01]  /*3ba0*/  @P0 SYNCS.PHASECHK.TRANS64.TRYWAIT P2, [UR30], R0 ;  /* 0x00000000ff0005a7 */ /* 0x0004e2000804111e */
[----:B------:R-:W-:Y:S02]  /*3bb0*/  ULEA UR30, UR46, UR13, 0x9 ;  /* 0x0000000d2e1e7291 */ /* 0x000fe4000f8e48ff */
[----:B------:R-:W-:Y:S02]  /*3bc0*/  UISETP.NE.AND UP0, UPT, UR17, UR16, UPT ;  /* 0x000000101100728c */ /* 0x000fe4000bf05270 */
[----:B------:R-:W-:Y:S02]  /*3bd0*/  UIADD3 UR42, UPT, UPT, UR30, 0x2, URZ ;  /* 0x000000021e2a7890 */ /* 0x000fe4000fffe0ff */
[----:B------:R-:W-:Y:S02]  /*3be0*/  UIADD3 UR38, UPT, UPT, UR30, 0x4, URZ ;  /* 0x000000041e267890 */ /* 0x000fe4000fffe0ff */
[----:B------:R-:W-:Y:S01]  /*3bf0*/  UIADD3 UR34, UPT, UPT, UR30, 0x6, URZ ;  /* 0x000000061e227890 */ /* 0x000fe2000fffe0ff */
[----:B------:R-:W-:Y:S01]  /*3c00*/  UMOV UR33, 0x40004040 ;  /* 0x4000404000217882 */ /* 0x000fe20000000000 */
[----:B------:R-:W-:Y:S01]  /*3c10*/  UMOV UR31, 0x40004040 ;  /* 0x40004040001f7882 */ /* 0x000fe20000000000 */
[----:B------:R-:W-:Y:S01]  /*3c20*/  UMOV UR45, 0x40004040 ;  /* 0x40004040002d7882 */ /* 0x000fe20000000000 */
[----:B------:R2:W-:Y:S01]  /*3c30*/  UTCHMMA.2CTA gdesc[UR30], gdesc[UR32], tmem[UR10], tmem[UR28], idesc[UR29], UP3 ;  /* 0x00ff1c201e0075ea */ /* 0x0005e20009a0000a */
[----:B------:R-:W-:Y:S01]  /*3c40*/  UPLOP3.LUT UP3, UPT, UPT, UPT, UPT, 0x80, 0x8 ;  /* 0x000000000008789c */ /* 0x000fe20003f6f070 */
[----:B------:R-:W-:Y:S01]  /*3c50*/  UMOV UR43, 0x40004040 ;  /* 0x40004040002b7882 */ /* 0x000fe20000000000 */
[----:B------:R-:W-:Y:S01]  /*3c60*/  UMOV UR41, 0x40004040 ;  /* 0x4000404000297882 */ /* 0x000fe20000000000 */
[----:B------:R2:W-:Y:S01]  /*3c70*/  UTCHMMA.2CTA gdesc[UR42], gdesc[UR44], tmem[UR10], tmem[UR26], idesc[UR27], UPT ;  /* 0x00ff1a2c2a0075ea */ /* 0x0005e2000ba0000a */
[----:B------:R-:W-:Y:S01]  /*3c80*/  UMOV UR39, 0x40004040 ;  /* 0x4000404000277882 */ /* 0x000fe20000000000 */
[----:B------:R-:W-:Y:S01]  /*3c90*/  UMOV UR37, 0x40004040 ;  /* 0x4000404000257882 */ /* 0x000fe20000000000 */
[----:B------:R-:W-:Y:S01]  /*3ca0*/  UMOV UR35, 0x40004040 ;  /* 0x4000404000237882 */ /* 0x000fe20000000000 */
[----:B------:R2:W-:Y:S01]  /*3cb0*/  UTCHMMA.2CTA gdesc[UR38], gdesc[UR40], tmem[UR10], tmem[UR24], idesc[UR25], UPT ;  /* 0x00ff1828260075ea */ /* 0x0005e2000ba0000a */
[----:B------:R2:W-:Y:S01]  /*3cc0*/  UTCHMMA.2CTA gdesc[UR34], gdesc[UR36], tmem[UR10], tmem[UR22], idesc[UR23], UPT ;  /* 0x00ff1624220075ea */ /* 0x0005e2000ba0000a */
[----:B------:R2:W-:Y:S01]  /*3cd0*/  UTCBAR.2CTA.MULTICAST [UR8], URZ, UR12 ;  /* 0x000000ff080073e9 */ /* 0x0005e2000820080c */
[----:B------:R-:W-:Y:S01]  /*3ce0*/  UMOV UR46, UR18 ;  /* 0x00000012002e7c82 */ /* 0x000fe20008000000 */
[----:B------:R-:W-:Y:S05]  /*3cf0*/  BRA.U UP0, `(.L_x_77) ;  /* 0xfffffffd00507547 */ /* 0x000fea000b83ffff */
.L_x_74:
[----:B------:R-:W-:Y:S01]  /*3d00*/  UIADD3 UR9, UPT, UPT, UR9, 0xf0, URZ ;  /* 0x000000f009097890 */ /* 0x000fe2000fffe0ff */
[----:B------:R-:W-:-:S08]  /*3d10*/  UMOV UR17, UR16 ;  /* 0x0000001000117c82 */ /* 0x000fd00008000000 */
[----:B------:R4:W-:Y:S01]  /*3d20*/  UTCBAR.2CTA.MULTICAST [UR9], URZ, UR11 ;  /* 0x000000ff090073e9 */ /* 0x0009e2000820080b */
[----:B------:R-:W-:Y:S02]  /*3d30*/  NOP ;  /* 0x0000000000007918 */ /* 0x000fe40000000000 */
.L_x_72:
[----:B------:R-:W-:Y:S01]  /*3d40*/  UIADD3 UR19, UPT, UPT, UR19, 0x1, URZ ;  /* 0x0000000113137890 */ /* 0x000fe2000fffe0ff */
[----:B------:R-:W-:-:S03]  /*3d50*/  ISETP.NE.AND P0, PT, R8, 0x2, PT ;  /* 0x000000020800780c */ /* 0x000fc60003f05270 */
[----:B------:R-:W-:Y:S01]  /*3d60*/  UISETP.NE.AND UP0, UPT, UR19, 0x4, UPT ;  /* 0x000000041300788c */ /* 0x000fe2000bf05270 */
[----:B-12---:R-:W-:Y:S02]  /*3d70*/  SEL R0, RZ, 0x1, P0 ;  /* 0x00000001ff007807 */ /* 0x006fe40000000000 */
[----:B------:R-:W-:Y:S01]  /*3d80*/  SEL R8, R8, RZ, P0 ;  /* 0x000000ff08087207 */ /* 0x000fe20000000000 */
[----:B------:R-:W-:Y:S01]  /*3d90*/  USEL UR8, URZ, 0x1, UP0 ;  /* 0x00000001ff087887 */ /* 0x000fe20008000000 */
[----:B------:R-:W-:Y:S01]  /*3da0*/  LOP3.LUT R3, R3, R0, RZ, 0x3c, !PT ;  /* 0x0000000003037212 */ /* 0x000fe200078e3cff */
[----:B------:R-:W-:-:S04]  /*3db0*/  USEL UR19, UR19, URZ, UP0 ;  /* 0x000000ff13137287 */ /* 0x000fc80008000000 */
[----:B------:R-:W-:Y:S01]  /*3dc0*/  LOP3.LUT R9, R9, UR8, RZ, 0x3c, !PT ;  /* 0x0000000809097c12 */ /* 0x000fe2000f8e3cff */
[----:B------:R-:W-:Y:S07]  /*3dd0*/  @P1 BRA `(.L_x_78) ;  /* 0xfffffff800881947 */ /* 0x000fee000383ffff */
[----:B------:R-:W1:Y:S01]  /*3de0*/  S2UR UR6, SR_CgaCtaId ;  /* 0x00000000000679c3 */ /* 0x000e620000008800 */
[----:B------:R-:W-:Y:S01]  /*3df0*/  ELECT P0, URZ, PT ;  /* 0x0000000000ff782f */ /* 0x000fe20003800000 */
[----:B------:R-:W-:Y:S01]  /*3e00*/  HFMA2 R0, -RZ, RZ, 0, 5.9604644775390625e-08 ;  /* 0x00000001ff007431 */ /* 0x000fe200000001ff */
[----:B------:R-:W-:-:S05]  /*3e10*/  UMOV UR8, 0x40 ;  /* 0x0000004000087882 */ /* 0x000fca0000000000 */
[----:B------:R-:W-:Y:S01]  /*3e20*/  UVIRTCOUNT.DEALLOC.SMPOOL 0x80 ;  /* 0x000000800000784c */ /* 0x000fe20000000000 */
[----:B------:R-:W-:Y:S02]  /*3e30*/  UISETP.NE.AND UP0, UPT, UR5, URZ, UPT ;  /* 0x000000ff0500728c */ /* 0x000fe4000bf05270 */
[----:B-1----:R-:W-:-:S09]  /*3e40*/  ULEA UR6, UR6, UR8, 0x18 ;  /* 0x0000000806067291 */ /* 0x002fd2000f8ec0ff */
[----:B------:R1:W-:Y:S01]  /*3e50*/  @P0 STS.U8 [UR6+0x1c], R0 ;  /* 0x00001c00ff000988 */ /* 0x0003e20008000006 */
[----:B------:R-:W-:Y:S05]  /*3e60*/  BRA.U UP0, `(.L_x_79) ;  /* 0x0000000100a07547 */ /* 0x000fea000b800000 */
[----:B------:R-:W-:Y:S01]  /*3e70*/  UIADD3 UR5, UPT, UPT, UR7, 0x110, URZ ;  /* 0x0000011007057890 */ /* 0x000fe2000fffe0ff */
[----:B------:R-:W-:-:S03]  /*3e80*/  SHF.L.U32 R2, R9, 0x1f, RZ ;  /* 0x0000001f09027819 */ /* 0x000fc600000006ff */
[----:B------:R-:W-:-:S09]  /*3e90*/  ULEA UR8, UR19, UR5, 0x3 ;  /* 0x0000000513087291 */ /* 0x000fd2000f8e18ff */
[----:B------:R-:W2:Y:S02]  /*3ea0*/  SYNCS.PHASECHK.TRANS64.TRYWAIT P0, [UR8], R2 ;  /* 0x00000002ff0075a7 */ /* 0x000ea40008001108 */
[----:B--2---:R-:W-:Y:S05]  /*3eb0*/  @!P0 BRA `(.L_x_80) ;  /* 0x0000006000d08947 */ /* 0x004fea0003800000 */
.L_x_184:
[----:B----4-:R-:W-:-:S04]  /*3ec0*/  UIADD3 UR9, UPT, UPT, UR19, 0x1, URZ ;  /* 0x0000000113097890 */ /* 0x010fc8000fffe0ff */
        /* <DEDUP_REMOVED lines=8> */
.L_x_186:
        /* <DEDUP_REMOVED lines=9> */
.L_x_188:
[----:B------:R-:W-:-:S04]  /*3fe0*/  UIADD3 UR9, UPT, UPT, UR9, 0x1, URZ ;  /* 0x0000000109097890 */ /* 0x000fc8000fffe0ff */
[----:B------:R-:W-:-:S04]  /*3ff0*/  UISETP.NE.AND UP1, UPT, UR9, 0x4, UPT ;  /* 0x000000040900788c */ /* 0x000fc8000bf25270 */
[----:B------:R-:W-:Y:S02]  /*4000*/  USEL UR8, URZ, 0x1, UP1 ;  /* 0x00000001ff087887 */ /* 0x000fe40008800000 */
[----:B------:R-:W-:-:S04]  /*4010*/  USEL UR9, UR9, URZ, UP1 ;  /* 0x000000ff09097287 */ /* 0x000fc80008800000 */
[----:B------:R-:W-:Y:S01]  /*4020*/  ULEA UR9, UR9, UR5, 0x3 ;  /* 0x0000000509097291 */ /* 0x000fe2000f8e18ff */
[----:B------:R-:W-:-:S04]  /*4030*/  LOP3.LUT R2, R2, UR8, RZ, 0x3c, !PT ;  /* 0x0000000802027c12 */ /* 0x000fc8000f8e3cff */
[----:B------:R-:W-:Y:S01]  /*4040*/  SHF.L.U32 R2, R2, 0x1f, RZ ;  /* 0x0000001f02027819 */ /* 0x000fe200000006ff */
[----:B-1----:R-:W-:-:S04]  /*4050*/  IMAD.U32 R0, RZ, RZ, UR9 ;  /* 0x00000009ff007e24 */ /* 0x002fc8000f8e00ff */
[----:B------:R1:W2:Y:S03]  /*4060*/  SYNCS.PHASECHK.TRANS64.TRYWAIT P0, [R0+URZ], R2 ;  /* 0x00000002000075a7 */ /* 0x0002a600080011ff */
[----:B--2---:R-:W-:Y:S05]  /*4070*/  @!P0 NANOSLEEP.SYNCS 0x989680 ;  /* 0x009896800000895d */ /* 0x004fea0003900000 */
[----:B------:R-:W2:Y:S02]  /*4080*/  @!P0 SYNCS.PHASECHK.TRANS64 P0, [R0+URZ], R2 ;  /* 0x00000002000085a7 */ /* 0x000ea400080010ff */
[----:B--2---:R-:W-:Y:S05]  /*4090*/  @P0 BRA `(.L_x_83) ;  /* 0x0000000000200947 */ /* 0x004fea0003800000 */
.L_x_84:
[----:B--2---:R2:W4:Y:S02]  /*40a0*/  SYNCS.PHASECHK.TRANS64.TRYWAIT P0, [R0+URZ], R2 ;  /* 0x00000002000075a7 */ /* 0x00452400080011ff */
[----:B----4-:R-:W-:Y:S05]  /*40b0*/  @!P0 NANOSLEEP.SYNCS 0x989680 ;  /* 0x009896800000895d */ /* 0x010fea0003900000 */
[----:B------:R-:W4:Y:S02]  /*40c0*/  @!P0 SYNCS.PHASECHK.TRANS64 P0, [R0+URZ], R2 ;  /* 0x00000002000085a7 */ /* 0x000f2400080010ff */
[----:B----4-:R-:W-:Y:S05]  /*40d0*/  @!P0 BRA `(.L_x_84) ;  /* 0xfffffffc00f08947 */ /* 0x010fea000383ffff */
[----:B------:R-:W-:Y:S05]  /*40e0*/  BRA `(.L_x_83) ;  /* 0x00000000000c7947 */ /* 0x000fea0003800000 */
.L_x_79:
[----:B------:R-:W-:-:S04]  /*40f0*/  UIADD3 UR5, UPT, UPT, UR7, 0x150, URZ ;  /* 0x0000015007057890 */ /* 0x000fc8000fffe0ff */
[----:B------:R-:W-:-:S09]  /*4100*/  UPRMT UR5, UR4, 0x654, UR5 ;  /* 0x0000065404057896 */ /* 0x000fd20008000005 */
[----:B------:R-:W-:Y:S03]  /*4110*/  SYNCS.ARRIVE.TRANS64.RED.A1T0 RZ, [UR5], RZ ;  /* 0x000000ffffff79a7 */ /* 0x000fe60008100405 */
.L_x_83:
[----:B-12---:R-:W-:Y:S01]  /*4120*/  SHF.L.U32 R2, RZ, 0x1f, RZ ;  /* 0x0000001fff027819 */ /* 0x006fe200000006ff */
[----:B------:R-:W-:Y:S01]  /*4130*/  UIADD3 UR5, UPT, UPT, UR7, 0x150, URZ ;  /* 0x0000015007057890 */ /* 0x000fe2000fffe0ff */
[----:B------:R-:W-:Y:S02]  /*4140*/  PLOP3.LUT P0, PT, PT, PT, UP0, 0x80, 0x8 ;  /* 0x000000000008781c */ /* 0x000fe40003f0f008 */
[----:B------:R-:W1:Y:S02]  /*4150*/  SYNCS.PHASECHK.TRANS64.TRYWAIT P1, [UR7+0x150], R2 ;  /* 0x00015002ff0075a7 */ /* 0x000e640008021107 */
[----:B-1----:R-:W-:Y:S09]  /*4160*/  @!P1 BRA `(.L_x_85) ;  /* 0x00000060006c9947 */ /* 0x002ff20003800000 */
.L_x_190:
[----:B------:R-:W-:Y:S01]  /*4170*/  @!UP0 UPRMT UR5, UR4, 0x654, UR5 ;  /* 0x0000065404058896 */ /* 0x000fe20008000005 */
[----:B------:R-:W-:Y:S02]  /*4180*/  UMOV UR8, 0xffff ;  /* 0x0000ffff00087882 */ /* 0x000fe40000000000 */
[----:B------:R-:W-:-:S06]  /*4190*/  UMOV UR4, 0x1 ;  /* 0x0000000100047882 */ /* 0x000fcc0000000000 */
[----:B------:R-:W-:Y:S01]  /*41a0*/  @!P0 SYNCS.ARRIVE.TRANS64.RED.A1T0 RZ, [UR5], RZ ;  /* 0x000000ffffff89a7 */ /* 0x000fe20008100405 */
[----:B------:R-:W-:Y:S01]  /*41b0*/  NOP ;  /* 0x0000000000007918 */ /* 0x000fe20000000000 */
[----:B-1----:R-:W1:Y:S01]  /*41c0*/  LDS R0, [UR6+0x14] ;  /* 0x00001406ff007984 */ /* 0x002e620008000800 */
[----:B------:R-:W-:-:S04]  /*41d0*/  ULOP3.LUT UR5, UR21, 0xffff, URZ, 0xc0, !UPT ;  /* 0x0000ffff15057892 */ /* 0x000fc8000f8ec0ff */
[----:B------:R-:W-:-:S04]  /*41e0*/  USHF.R.U32.HI UR5, URZ, 0x5, UR5 ;  /* 0x00000005ff057899 */ /* 0x000fc80008011605 */
[----:B------:R-:W-:Y:S02]  /*41f0*/  USHF.L.U32 UR8, UR8, UR5, URZ ;  /* 0x0000000508087299 */ /* 0x000fe400080006ff */
[----:B------:R-:W-:-:S04]  /*4200*/  USHF.L.U32 UR4, UR4, UR5, URZ ;  /* 0x0000000504047299 */ /* 0x000fc800080006ff */
[----:B-1----:R-:W-:-:S04]  /*4210*/  LOP3.LUT R0, R0, UR8, RZ, 0xc0, !PT ;  /* 0x0000000800007c12 */ /* 0x002fc8000f8ec0ff */
[----:B------:R-:W-:-:S13]  /*4220*/  ISETP.NE.AND P0, PT, R0, UR8, PT ;  /* 0x0000000800007c0c */ /* 0x000fda000bf05270 */
[----:B------:R-:W-:Y:S05]  /*4230*/  @P0 BRA `(.L_x_86) ;  /* 0x0000000000580947 */ /* 0x000fea0003800000 */
[----:B------:R-:W1:Y:S02]  /*4240*/  LDS R0, [UR6+0x18] ;  /* 0x00001806ff007984 */ /* 0x000e640008000800 */
[----:B-1----:R-:W-:-:S04]  /*4250*/  LOP3.LUT R0, R0, UR4, RZ, 0xc0, !PT ;  /* 0x0000000400007c12 */ /* 0x002fc8000f8ec0ff */
[----:B------:R-:W-:-:S13]  /*4260*/  ISETP.NE.AND P0, PT, R0, UR4, PT ;  /* 0x0000000400007c0c */ /* 0x000fda000bf05270 */
[----:B------:R-:W-:Y:S05]  /*4270*/  @P0 BRA `(.L_x_87) ;  /* 0x00000000003c0947 */ /* 0x000fea0003800000 */
[----:B------:R-:W1:Y:S01]  /*4280*/  S2R R2, SR_LANEID ;  /* 0x0000000000027919 */ /* 0x000e620000000000 */
[----:B------:R-:W-:Y:S01]  /*4290*/  ULOP3.LUT UR8, URZ, UR8, URZ, 0x33, !UPT ;  /* 0x00000008ff087292 */ /* 0x000fe2000f8e33ff */
[----:B------:R-:W-:Y:S02]  /*42a0*/  VOTEU.ANY UR7, UPT, PT ;  /* 0x0000000000077886 */ /* 0x000fe400038e0100 */
[----:B------:R-:W-:-:S03]  /*42b0*/  UFLO.U32 UR7, UR7 ;  /* 0x00000007000772bd */ /* 0x000fc600080e0000 */
[----:B------:R-:W-:-:S04]  /*42c0*/  IMAD.U32 R0, RZ, RZ, UR8 ;  /* 0x00000008ff007e24 */ /* 0x000fc8000f8e00ff */
[----:B------:R2:W3:Y:S02]  /*42d0*/  REDUX UR5, R0 ;  /* 0x00000000000573c4 */ /* 0x0004e40000000000 */
[----:B------:R1:W-:Y:S02]  /*42e0*/  UTCATOMSWS.AND URZ, UR8 ;  /* 0x0000000800ff79e3 */ /* 0x0003e40008000000 */
[----:B-1----:R-:W-:Y:S02]  /*42f0*/  ISETP.EQ.U32.AND P0, PT, R2, UR7, PT ;  /* 0x0000000702007c0c */ /* 0x002fe4000bf02070 */
[----:B--2---:R-:W-:Y:S02]  /*4300*/  LOP3.LUT R0, RZ, UR4, RZ, 0x33, !PT ;  /* 0x00000004ff007c12 */ /* 0x004fe4000f8e33ff */
[----:B---3--:R-:W-:Y:S02]  /*4310*/  MOV R2, UR5 ;  /* 0x0000000500027c02 */ /* 0x008fe40008000f00 */
[----:B------:R-:W1:Y:S07]  /*4320*/  REDUX UR4, R0 ;  /* 0x00000000000473c4 */ /* 0x000e6e0000000000 */
[----:B------:R2:W-:Y:S01]  /*4330*/  @P0 ATOMS.AND RZ, [UR6+0x14], R2 ;  /* 0x00001402ffff098c */ /* 0x0005e2000a800006 */
[----:B-1----:R-:W-:-:S05]  /*4340*/  IMAD.U32 R0, RZ, RZ, UR4 ;  /* 0x00000004ff007e24 */ /* 0x002fca000f8e00ff */
[----:B------:R2:W-:Y:S01]  /*4350*/  @P0 ATOMS.AND RZ, [UR6+0x18], R0 ;  /* 0x00001800ffff098c */ /* 0x0005e2000a800006 */
[----:B------:R-:W-:Y:S05]  /*4360*/  BRA `(.L_x_88) ;  /* 0x0000000000147947 */ /* 0x000fea0003800000 */
.L_x_87:
[----:B------:R-:W-:Y:S02]  /*4370*/  MOV R2, 0x4390 ;  /* 0x0000439000027802 */ /* 0x000fe40000000f00 */
[----:B---345:R-:W-:Y:S05]  /*4380*/  CALL.REL.NOINC `($__internal_0_$__cuda_sm10x_tcgen05_guardrail_trap_col_being_dealloced_not_returned_by_alloc) ;  /* 0x00000064004c7944 */ /* 0x038fea0003c00000 */
[----:B------:R-:W-:Y:S05]  /*4390*/  BRA `(.L_x_88) ;  /* 0x0000000000087947 */ /* 0x000fea0003800000 */
.L_x_86:
[----:B------:R-:W-:Y:S02]  /*43a0*/  MOV R2, 0x43c0 ;  /* 0x000043c000027802 */ /* 0x000fe40000000f00 */
[----:B---345:R-:W-:Y:S05]  /*43b0*/  CALL.REL.NOINC `($__internal_2_$__cuda_sm10x_tcgen05_guardrail_trap_unallocated_columns_being_dealloced) ;  /* 0x0000006400587944 */ /* 0x038fea0003c00000 */
.L_x_88:
[----:B------:R-:W-:Y:S01]  /*43c0*/  NOP ;  /* 0x0000000000007918 */ /* 0x000fe20000000000 */
[----:B----4-:R-:W-:Y:S05]  /*43d0*/  EXIT ;  /* 0x000000000000794d */ /* 0x010fea0003800000 */
.L_x_59:
[----:B------:R-:W-:-:S09]  /*43e0*/  UISETP.NE.OR UP5, UPT, UR10, 0x3, !UP5 ;  /* 0x000000030a00788c */ /* 0x000fd2000efa5670 */
[----:B------:R-:W-:Y:S05]  /*43f0*/  BRA.U UP5, `(.L_x_89) ;  /* 0x0000001105747547 */ /* 0x000fea000b800000 */
[----:B------:R-:W1:Y:S01]  /*4400*/  LDC R0, c[0x0][0xb30] ;  /* 0x0002cc00ff007b82 */ /* 0x000e620000000800 */
[----:B------:R-:W2:Y:S01]  /*4410*/  LDCU.64 UR8, c[0x0][0x888] ;  /* 0x00011100ff0877ac */ /* 0x000ea20008000a00 */
[----:B------:R-:W-:Y:S02]  /*4420*/  HFMA2 R27, -RZ, RZ, 0, 0 ;  /* 0x00000000ff1b7431 */ /* 0x000fe400000001ff */
[----:B------:R-:W-:Y:S01]  /*4430*/  IMAD.MOV.U32 R29, RZ, RZ, 0x1 ;  /* 0x00000001ff1d7424 */ /* 0x000fe200078e00ff */
[----:B------:R-:W-:Y:S01]  /*4440*/  MOV R25, 0x2000 ;  /* 0x0000200000197802 */ /* 0x000fe20000000f00 */
[----:B------:R-:W3:Y:S01]  /*4450*/  LDCU.64 UR4, c[0x0][0x890] ;  /* 0x00011200ff0477ac */ /* 0x000ee20008000a00 */
[----:B------:R-:W-:Y:S01]  /*4460*/  IMAD.MOV.U32 R28, RZ, RZ, RZ ;  /* 0x000000ffff1c7224 */ /* 0x000fe200078e00ff */
[----:B------:R-:W4:Y:S01]  /*4470*/  LDC R24, c[0x0][0x370] ;  /* 0x0000dc00ff187b82 */ /* 0x000f220000000800 */
[----:B------:R-:W-:Y:S01]  /*4480*/  UMOV UR7, 0x400 ;  /* 0x0000040000077882 */ /* 0x000fe20000000000 */
[----:B------:R-:W-:-:S02]  /*4490*/  UPLOP3.LUT UP1, UPT, UPT, UPT, UPT, 0x40, 0x4 ;  /* 0x000000000004789c */ /* 0x000fc40003f2e870 */
[----:B------:R-:W-:-:S04]  /*44a0*/  ULEA UR7, UR37, UR7, 0x18 ;  /* 0x0000000725077291 */ /* 0x000fc8000f8ec0ff */
[----:B------:R-:W4:Y:S01]  /*44b0*/  LDC R3, c[0x0][0xb0c] ;  /* 0x0002c300ff037b82 */ /* 0x000f220000000800 */
[----:B------:R-:W-:Y:S02]  /*44c0*/  UIADD3 UR13, UPT, UPT, UR7, 0x98, URZ ;  /* 0x00000098070d7890 */ /* 0x000fe4000fffe0ff */
[----:B--2---:R-:W-:Y:S02]  /*44d0*/  UISETP.NE.U32.AND UP3, UPT, UR8, URZ, UPT ;  /* 0x000000ff0800728c */ /* 0x004fe4000bf65070 */
[----:B------:R-:W-:Y:S02]  /*44e0*/  UIADD3 UR41, UPT, UPT, UR7, 0x80, URZ ;  /* 0x0000008007297890 */ /* 0x000fe4000fffe0ff */
[----:B---3--:R-:W-:Y:S01]  /*44f0*/  UISETP.NE.U32.AND UP4, UPT, UR4, URZ, UPT ;  /* 0x000000ff0400728c */ /* 0x008fe2000bf85070 */
[----:B------:R-:W2:Y:S01]  /*4500*/  LDC R18, c[0x0][0xb20] ;  /* 0x0002c800ff127b82 */ /* 0x000ea20000000800 */
[----:B-1----:R-:W-:Y:S01]  /*4510*/  ISETP.NE.AND P1, PT, R0, 0x1, PT ;  /* 0x000000010000780c */ /* 0x002fe20003f25270 */
[----:B------:R-:W-:-:S02]  /*4520*/  UISETP.NE.AND.EX UP3, UPT, UR9, URZ, UPT, UP3 ;  /* 0x000000ff0900728c */ /* 0x000fc4000bf65330 */
[----:B------:R-:W-:Y:S02]  /*4530*/  UIADD3 UR33, UPT, UPT, UR7, 0x88, URZ ;  /* 0x0000008807217890 */ /* 0x000fe4000fffe0ff */
[----:B------:R-:W-:Y:S02]  /*4540*/  UIADD3 UR25, UPT, UPT, UR7, 0x90, URZ ;  /* 0x0000009007197890 */ /* 0x000fe4000fffe0ff */
[----:B------:R-:W1:Y:S01]  /*4550*/  LDC.64 R30, c[0x0][0x348] ;  /* 0x0000d200ff1e7b82 */ /* 0x000e620000000a00 */
[----:B------:R-:W-:Y:S02]  /*4560*/  UPRMT UR13, UR37, 0x654, UR13 ;  /* 0x00000654250d7896 */ /* 0x000fe4000800000d */
[----:B------:R-:W-:-:S05]  /*4570*/  UISETP.NE.AND.EX UP4, UPT, UR5, URZ, UPT, UP4 ;  /* 0x000000ff0500728c */ /* 0x000fca000bf85340 */
[----:B------:R-:W3:Y:S08]  /*4580*/  LDC.64 R16, c[0x0][0xb10] ;  /* 0x0002c400ff107b82 */ /* 0x000ef00000000a00 */
[----:B------:R-:W1:Y:S08]  /*4590*/  LDC.64 R6, c[0x0][0xb18] ;  /* 0x0002c600ff067b82 */ /* 0x000e700000000a00 */
[----:B------:R-:W1:Y:S08]  /*45a0*/  LDC.64 R4, c[0x0][0xb28] ;  /* 0x0002ca00ff047b82 */ /* 0x000e700000000a00 */
[----:B--2-4-:R-:W1:Y:S02]  /*45b0*/  LDC R19, c[0x0][0x374] ;  /* 0x0000dd00ff137b82 */ /* 0x014e640000000800 */
.L_x_100:
[C---:B------:R-:W-:Y:S02]  /*45c0*/  LEA R0, R28.reuse, UR7, 0x3 ;  /* 0x000000071c007c11 */ /* 0x040fe4000f8e18ff */
[----:B------:R-:W-:Y:S02]  /*45d0*/  SHF.L.U32 R2, R27, 0x1f, RZ ;  /* 0x0000001f1b027819 */ /* 0x000fe400000006ff */
[----:B------:R-:W-:Y:S02]  /*45e0*/  LEA R20, R28, UR7, 0x4 ;  /* 0x000000071c147c11 */ /* 0x000fe4000f8e20ff */
[----:B--2---:R-:W2:Y:S02]  /*45f0*/  SYNCS.PHASECHK.TRANS64.TRYWAIT P0, [R0+URZ+0xd0], R2 ;  /* 0x0000d002000075a7 */ /* 0x004ea400080011ff */
[----:B--2---:R-:W-:Y:S05]  /*4600*/  @!P0 BRA `(.L_x_90) ;  /* 0x0000005c005c8947 */ /* 0x004fea0003800000 */
.L_x_191:
[----:B------:R-:W-:Y:S01]  /*4610*/  ISETP.GE.AND P0, PT, R40, 0x1, PT ;  /* 0x000000012800780c */ /* 0x000fe20003f06270 */
[----:B------:R-:W4:Y:S01]  /*4620*/  LDS.128 R20, [R20+0x160] ;  /* 0x0001600014147984 */ /* 0x000f220000000c00 */
[----:B--2---:R-:W-:Y:S01]  /*4630*/  VIADD R0, R0, 0xe0 ;  /* 0x000000e000007836 */ /* 0x004fe20000000000 */
[----:B------:R-:W-:Y:S01]  /*4640*/  @!PT LDS RZ, [RZ] ;  /* 0x00000000fffff984 */ /* 0x000fe20000000800 */
[----:B------:R-:W-:Y:S01]  /*4650*/  @!PT LDS RZ, [RZ] ;  /* 0x00000000fffff984 */ /* 0x000fe20000000800 */
[----:B------:R-:W-:Y:S01]  /*4660*/  @!PT LDS RZ, [RZ] ;  /* 0x00000000fffff984 */ /* 0x000fe20000000800 */
[----:B------:R-:W-:Y:S01]  /*4670*/  @!PT LDS RZ, [RZ] ;  /* 0x00000000fffff984 */ /* 0x000fe20000000800 */
[----:B------:R2:W-:Y:S06]  /*4680*/  MEMBAR.ALL.CTA ;  /* 0x0000000000007992 */ /* 0x0005ec0000008000 */
[----:B--2---:R-:W2:Y:S01]  /*4690*/  FENCE.VIEW.ASYNC.S ;  /* 0x00000000000073c6 */ /* 0x004ea20000000000 */
[----:B------:R-:W-:Y:S04]  /*46a0*/  PRMT R0, RZ, 0x654, R0 ;  /* 0x00000654ff007816 */ /* 0x000fe80000000000 */
[----:B--2---:R2:W-:Y:S01]  /*46b0*/  SYNCS.ARRIVE.TRANS64.RED.A1T0 RZ, [R0+URZ], RZ ;  /* 0x000000ff00ff79a7 */ /* 0x0045e200081004ff */
[----:B----4-:R-:W-:Y:S11]  /*46c0*/  LOP3.LUT P3, RZ, R22, 0x1, RZ, 0xc0, !PT ;  /* 0x0000000116ff7812 */ /* 0x010ff6000786c0ff */
[----:B------:R-:W-:Y:S02]  /*46d0*/  @!UPT UIADD3 URZ, UPT, UPT, URZ, URZ, URZ ;  /* 0x000000fffffff290 */ /* 0x000fe4000fffe0ff */
[----:B------:R-:W-:Y:S02]  /*46e0*/  @P3 MOV R11, R20 ;  /* 0x00000014000b3202 */ /* 0x000fe40000000f00 */
[----:B------:R-:W-:Y:S01]  /*46f0*/  @P3 LOP3.LUT R10, R21, 0xffff, RZ, 0xc0, !PT ;  /* 0x0000ffff150a3812 */ /* 0x000fe200078ec0ff */
[----:B--2---:R-:W-:Y:S06]  /*4700*/  @!P0 BRA `(.L_x_91) ;  /* 0x0000000000a48947 */ /* 0x004fec0003800000 */
[-C--:B-1----:R-:W-:Y:S01]  /*4710*/  IMAD.HI.U32 R0, R19, R7.reuse, RZ ;  /* 0x0000000713007227 */ /* 0x082fe200078e00ff */
[----:B------:R-:W-:Y:S02]  /*4720*/  ISETP.NE.AND P0, PT, R6, 0x1, PT ;  /* 0x000000010600780c */ /* 0x000fe40003f05270 */
[----:B------:R-:W-:Y:S01]  /*4730*/  ISETP.NE.AND P2, PT, R40, 0x1, PT ;  /* 0x000000012800780c */ /* 0x000fe20003f45270 */
[----:B---3--:R-:W-:Y:S01]  /*4740*/  IMAD.HI.U32 R9, R24, R16, RZ ;  /* 0x0000001018097227 */ /* 0x008fe200078e00ff */
[----:B------:R-:W-:Y:S02]  /*4750*/  SHF.R.U32.HI R0, RZ, R18, R0 ;  /* 0x00000012ff007219 */ /* 0x000fe40000011600 */
[----:B------:R-:W-:Y:S01]  /*4760*/  ISETP.NE.AND P4, PT, R3, 0x1, PT ;  /* 0x000000010300780c */ /* 0x000fe20003f85270 */
[----:B------:R-:W-:Y:S01]  /*4770*/  IMAD.HI.U32 R13, R10, R7, RZ ;  /* 0x000000070a0d7227 */ /* 0x000fe200078e00ff */
[----:B------:R-:W-:Y:S02]  /*4780*/  SHF.R.U32.HI R9, RZ, R17, R9 ;  /* 0x00000011ff097219 */ /* 0x000fe40000011609 */
[----:B------:R-:W-:Y:S01]  /*4790*/  SEL R0, R19, R0, !P0 ;  /* 0x0000000013007207 */ /* 0x000fe20004000000 */
[----:B------:R-:W-:Y:S01]  /*47a0*/  IMAD.HI.U32 R12, R11, R16, RZ ;  /* 0x000000100b0c7227 */ /* 0x000fe200078e00ff */
[----:B------:R-:W-:Y:S03]  /*47b0*/  SEL R9, R24, R9, !P4 ;  /* 0x0000000918097207 */ /* 0x000fe60006000000 */
[-C--:B------:R-:W-:Y:S01]  /*47c0*/  IMAD.HI.U32 R8, R0, R4.reuse, RZ ;  /* 0x0000000400087227 */ /* 0x080fe200078e00ff */
[----:B------:R-:W-:Y:S03]  /*47d0*/  SHF.R.U32.HI R12, RZ, R17, R12 ;  /* 0x00000011ff0c7219 */ /* 0x000fe6000001160c */
[----:B------:R-:W-:Y:S01]  /*47e0*/  IMAD.HI.U32 R2, R9, R4, RZ ;  /* 0x0000000409027227 */ /* 0x000fe200078e00ff */
[-C--:B------:R-:W-:Y:S02]  /*47f0*/  @P2 SHF.R.U32.HI R0, RZ, R5.reuse, R8 ;  /* 0x00000005ff002219 */ /* 0x080fe40000011608 */
[----:B------:R-:W-:Y:S02]  /*4800*/  SHF.R.U32.HI R8, RZ, R18, R13 ;  /* 0x00000012ff087219 */ /* 0x000fe4000001160d */
[----:B------:R-:W-:Y:S01]  /*4810*/  @P2 SHF.R.U32.HI R9, RZ, R5, R2 ;  /* 0x00000005ff092219 */ /* 0x000fe20000011602 */
[----:B------:R-:W-:Y:S01]  /*4820*/  IMAD R0, R40, R0, RZ ;  /* 0x0000000028007224 */ /* 0x000fe200078e02ff */
[----:B------:R-:W-:Y:S02]  /*4830*/  SEL R8, R10, R8, !P0 ;  /* 0x000000080a087207 */ /* 0x000fe40004000000 */
[----:B------:R-:W-:Y:S01]  /*4840*/  SEL R2, R11, R12, !P4 ;  /* 0x0000000c0b027207 */ /* 0x000fe20006000000 */
[----:B------:R-:W-:Y:S01]  /*4850*/  IMAD R12, R40, R9, RZ ;  /* 0x00000009280c7224 */ /* 0x000fe200078e02ff */
[C---:B------:R-:W-:Y:S01]  /*4860*/  ISETP.GE.AND P0, PT, R8.reuse, R0, PT ;  /* 0x000000000800720c */ /* 0x040fe20003f06270 */
[----:B------:R-:W-:Y:S03]  /*4870*/  IMAD.HI.U32 R0, R8, R4, RZ ;  /* 0x0000000408007227 */ /* 0x000fe600078e00ff */
[----:B------:R-:W-:Y:S02]  /*4880*/  ISETP.GE.OR P0, PT, R2, R12, P0 ;  /* 0x0000000c0200720c */ /* 0x000fe40000706670 */
[-C--:B------:R-:W-:Y:S04]  /*4890*/  SHF.R.U32.HI R0, RZ, R5.reuse, R0 ;  /* 0x00000005ff007219 */ /* 0x080fe80000011600 */
[----:B------:R-:W-:Y:S05]  /*48a0*/  SEL R13, R8, R0, !P2 ;  /* 0x00000000080d7207 */ /* 0x000fea0005000000 */
[----:B------:R-:W-:Y:S02]  /*48b0*/  IMAD.MOV R12, RZ, RZ, -R13 ;  /* 0x000000ffff0c7224 */ /* 0x000fe400078e0a0d */
[----:B------:R-:W-:Y:S04]  /*48c0*/  @!P0 IMAD.HI.U32 R0, R2, R4, RZ ;  /* 0x0000000402008227 */ /* 0x000fe800078e00ff */
[----:B------:R-:W-:Y:S01]  /*48d0*/  IMAD R12, R40, R12, R8 ;  /* 0x0000000c280c7224 */ /* 0x000fe200078e0208 */
[----:B------:R-:W-:Y:S04]  /*48e0*/  @!P0 SHF.R.U32.HI R0, RZ, R5, R0 ;  /* 0x00000005ff008219 */ /* 0x000fe80000011600 */
[----:B------:R-:W-:Y:S04]  /*48f0*/  @!P0 SEL R0, R2, R0, !P2 ;  /* 0x0000000002008207 */ /* 0x000fe80005000000 */
[----:B------:R-:W-:Y:S01]  /*4900*/  @!P0 IADD3 R13, PT, PT, R13, -R0, RZ ;  /* 0x800000000d0d8210 */ /* 0x000fe20007ffe0ff */
[----:B------:R-:W-:Y:S01]  /*4910*/  @!P0 IMAD R0, R9, R12, R0 ;  /* 0x0000000c09008224 */ /* 0x000fe200078e0200 */
[----:B------:R-:W-:Y:S01]  /*4920*/  IADD3 R9, PT, PT, -R8, RZ, RZ ;  /* 0x000000ff08097210 */ /* 0x000fe20007ffe1ff */
[--C-:B------:R-:W-:Y:S02]  /*4930*/  IMAD.MOV R12, RZ, RZ, -R2.reuse ;  /* 0x000000ffff0c7224 */ /* 0x100fe400078e0a02 */
[----:B------:R-:W-:Y:S02]  /*4940*/  @!P0 IMAD R8, R13, R40, R2 ;  /* 0x000000280d088224 */ /* 0x000fe400078e0202 */
[----:B------:R-:W-:Y:S02]  /*4950*/  @!P0 IMAD.MOV.U32 R2, RZ, RZ, R0 ;  /* 0x000000ffff028224 */ /* 0x000fe400078e0000 */
[----:B------:R-:W-:Y:S02]  /*4960*/  IMAD R11, R3, R12, R11 ;  /* 0x0000000c030b7224 */ /* 0x000fe400078e020b */
[----:B------:R-:W-:Y:S02]  /*4970*/  IMAD R10, R6, R9, R10 ;  /* 0x00000009060a7224 */ /* 0x000fe400078e020a */
[----:B------:R-:W-:Y:S02]  /*4980*/  IMAD R11, R2, R3, R11 ;  /* 0x00000003020b7224 */ /* 0x000fe400078e020b */
[----:B------:R-:W-:Y:S02]  /*4990*/  IMAD R10, R8, R6, R10 ;  /* 0x00000006080a7224 */ /* 0x000fe400078e020a */
.L_x_91:
[----:B------:R-:W-:Y:S05]  /*49a0*/  BRA.U UP1, `(.L_x_92) ;  /* 0x0000000101107547 */ /* 0x000fea000b800000 */
[----:B------:R-:W-:Y:S04]  /*49b0*/  MOV R2, UR6 ;  /* 0x0000000600027c02 */ /* 0x000fe80008000f00 */
[----:B------:R-:W-:Y:S04]  /*49c0*/  SHF.L.U32 R2, R2, 0x1f, RZ ;  /* 0x0000001f02027819 */ /* 0x000fe800000006ff */
[----:B------:R-:W2:Y:S02]  /*49d0*/  SYNCS.PHASECHK.TRANS64.TRYWAIT P0, [UR7+0xc8], R2 ;  /* 0x0000c802ff0075a7 */ /* 0x000ea40008001107 */
[----:B--2---:R-:W-:Y:S05]  /*49e0*/  @!P0 BRA `(.L_x_93) ;  /* 0x0000005800788947 */ /* 0x004fea0003800000 */
.L_x_92:
[----:B------:R-:W-:Y:S02]  /*49f0*/  R2UR UR42, R15 ;  /* 0x000000000f2a72ca */ /* 0x000fe400000e0000 */
[----:B------:R-:W-:Y:S02]  /*4a00*/  R2UR UR43, R14 ;  /* 0x000000000e2b72ca */ /* 0x000fe400000e0000 */
[----:B------:R-:W-:Y:S02]  /*4a10*/  ISETP.NE.U32.AND P2, PT, RZ, UR4, PT ;  /* 0x00000004ff007c0c */ /* 0x000fe4000bf45070 */
[----:B------:R-:W-:Y:S02]  /*4a20*/  SHF.L.U32 R14, R29, 0x1f, RZ ;  /* 0x0000001f1d0e7819 */ /* 0x000fe400000006ff */
[----:B------:R-:W-:Y:S05]  /*4a30*/  ISETP.NE.AND.EX P2, PT, RZ, UR5, PT, P2 ;  /* 0x00000005ff007c0c */ /* 0x000fea000bf45320 */
[----:B------:R-:W-:Y:S02]  /*4a40*/  USHF.L.U32 UR42, UR42, 0x8, URZ ;  /* 0x000000082a2a7899 */ /* 0x000fe400080006ff */
[----:B------:R-:W-:Y:S01]  /*4a50*/  USHF.L.U32 UR43, UR43, 0x6, URZ ;  /* 0x000000062b2b7899 */ /* 0x000fe200080006ff */
[----:B------:R-:W-:Y:S11]  /*4a60*/  BRA.U !UP4, `(.L_x_94) ;  /* 0x000000010c347547 */ /* 0x000ff6000b800000 */
[----:B------:R-:W-:Y:S01]  /*4a70*/  UPLOP3.LUT UP0, UPT, UPT, UPT, UP3, 0x80, 0x8 ;  /* 0x000000000008789c */ /* 0x000fe20003f0f030 */
[----:B--2---:R-:W-:Y:S02]  /*4a80*/  HFMA2 R0, -RZ, RZ, 0, 5.9604644775390625e-08 ;  /* 0x00000001ff007431 */ /* 0x004fe400000001ff */
[----:B------:R-:W-:Y:S03]  /*4a90*/  IMAD.MOV.U32 R92, RZ, RZ, 0x1 ;  /* 0x00000001ff5c7424 */ /* 0x000fe600078e00ff */
[----:B------:R-:W-:Y:S05]  /*4aa0*/  PLOP3.LUT P0, PT, PT, PT, UP0, 0x80, 0x8 ;  /* 0x000000000008781c */ /* 0x000fea0003f0f008 */
[----:B------:R-:W2:Y:S01]  /*4ab0*/  @UP0 LDCU.64 UR10, c[0x0][0x888] ;  /* 0x00011100ff0a07ac */ /* 0x000ea20008000a00 */
[----:B------:R-:W-:Y:S07]  /*4ac0*/  @UP0 UIMAD UR8, UR36, UR4, URZ ;  /* 0x00000004240802a4 */ /* 0x000fee000f8e02ff */
[----:B------:R-:W-:Y:S01]  /*4ad0*/  @!P0 PRMT R92, R0, 0x7610, R92 ;  /* 0x00007610005c8816 */ /* 0x000fe2000000005c */
[----:B--2---:R-:W-:Y:S03]  /*4ae0*/  @UP0 UIMAD.WIDE UR10, UR8, 0x4, UR10 ;  /* 0x00000004080a08a5 */ /* 0x004fe6000f8e020a */
[----:B------:R-:W2:Y:S03]  /*4af0*/  @!UP0 LDCU UR8, c[0x0][0x880] ;  /* 0x00011000ff0887ac */ /* 0x000ea60008000800 */
[----:B------:R-:W-:Y:S01]  /*4b00*/  IMAD.U32 R8, RZ, RZ, UR10 ;  /* 0x0000000aff087e24 */ /* 0x000fe2000f8e00ff */
[----:B------:R-:W-:Y:S05]  /*4b10*/  MOV R9, UR11 ;  /* 0x0000000b00097c02 */ /* 0x000fea0008000f00 */
[----:B-----5:R4:W5:Y:S02]  /*4b20*/  @P0 LDG.E R49, desc[UR46][R8.64] ;  /* 0x0000002e08310981 */ /* 0x020964000c1e1900 */
[----:B--2-4-:R-:W-:Y:S07]  /*4b30*/  @!P0 IMAD.U32 R49, RZ, RZ, UR8 ;  /* 0x00000008ff318e24 */ /* 0x014fee000f8e00ff */
.L_x_94:
[----:B-----5:R-:W-:Y:S01]  /*4b40*/  @!P2 FSETP.EQ.AND P0, PT, R49, RZ, PT ;  /* 0x000000ff3100a20b */ /* 0x020fe20003f02000 */
[----:B------:R-:W-:Y:S01]  /*4b50*/  @!UPT UIADD3 URZ, UPT, UPT, URZ, URZ, URZ ;  /* 0x000000fffffff290 */ /* 0x000fe2000fffe0ff */
[----:B------:R-:W-:Y:S11]  /*4b60*/  @!P2 BRA `(.L_x_95) ;  /* 0x000000000014a947 */ /* 0x000ff60003800000 */
[----:B------:R-:W-:Y:S02]  /*4b70*/  LOP3.LUT P2, RZ, R92, 0xff, RZ, 0xc0, !PT ;  /* 0x000000ff5cff7812 */ /* 0x000fe4000784c0ff */
[----:B------:R-:W-:Y:S04]  /*4b80*/  PLOP3.LUT P0, PT, PT, PT, UP0, 0x80, 0x8 ;  /* 0x000000000008781c */ /* 0x000fe80003f0f008 */
[----:B------:R-:W-:Y:S07]  /*4b90*/  PLOP3.LUT P0, PT, P0, PT, PT, 0x8, 0x80 ;  /* 0x000000000080781c */ /* 0x000fee000070e170 */
[----:B------:R-:W-:Y:S11]  /*4ba0*/  @P2 FSETP.EQ.AND P0, PT, R49, RZ, PT ;  /* 0x000000ff3100220b */ /* 0x000ff60003f02000 */
[----:B------:R-:W-:Y:S02]  /*4bb0*/  @!UPT UIADD3 URZ, UPT, UPT, URZ, URZ, URZ ;  /* 0x000000fffffff290 */ /* 0x000fe4000fffe0ff */
.L_x_95:
[----:B------:R-:W4:Y:S01]  /*4bc0*/  SYNCS.PHASECHK.TRANS64.TRYWAIT P2, [UR7+0xa0], R14 ;  /* 0x0000a00eff0075a7 */ /* 0x000f220008041107 */
[----:B------:R-:W-:Y:S04]  /*4bd0*/  ELECT P4, URZ, PT ;  /* 0x0000000000ff782f */ /* 0x000fe80003880000 */
[----:B------:R-:W-:Y:S11]  /*4be0*/  PLOP3.LUT P4, PT, P0, P4, PT, 0xf2, 0x2f ;  /* 0x00000000002f781c */ /* 0x000ff60000789e72 */
[----:B------:R-:W-:Y:S02]  /*4bf0*/  @!UPT UIADD3 URZ, UPT, UPT, URZ, URZ, URZ ;  /* 0x000000fffffff290 */ /* 0x000fe4000fffe0ff */
[----:B-1----:R-:W-:Y:S05]  /*4c00*/  @!P4 IADD3 R8, P0, PT, R30, 0x580, RZ ;  /* 0x000005801e08c810 */ /* 0x002fea0007f1e0ff */
[----:B--2---:R-:W-:Y:S01]  /*4c10*/  @!P4 IMAD.X R2, RZ, RZ, R31, P0 ;  /* 0x000000ffff02c224 */ /* 0x004fe200000e061f */
[----:B----4-:R-:W-:Y:S07]  /*4c20*/  @!P2 BRA `(.L_x_96) ;  /* 0x000000580000a947 */ /* 0x010fee0003800000 */
.L_x_194:
[----:B------:R-:W-:Y:S01]  /*4c30*/  @!P4 R2UR UR9, R8 ;  /* 0x000000000809c2ca */ /* 0x000fe200000e0000 */
[----:B------:R-:W-:Y:S01]  /*4c40*/  VOTEU.ALL UP1, P4 ;  /* 0x0000000000ff7886 */ /* 0x000fe20002020000 */
[----:B------:R-:W-:Y:S01]  /*4c50*/  @!P4 R2UR UR8, R2 ;  /* 0x000000000208c2ca */ /* 0x000fe200000e0000 */
[----:B------:R-:W-:Y:S01]  /*4c60*/  VOTEU.ALL UP2, P4 ;  /* 0x0000000000ff7886 */ /* 0x000fe20002040000 */
[----:B------:R-:W-:Y:S01]  /*4c70*/  UMOV UR16, 0x0 ;  /* 0x0000000000107882 */ /* 0x000fe20000000000 */
[----:B------:R-:W-:Y:S01]  /*4c80*/  UMOV UR17, 0x10000000 ;  /* 0x1000000000117882 */ /* 0x000fe20000000000 */
[----:B------:R-:W-:Y:S01]  /*4c90*/  @!UP1 UIADD3 UR40, UPT, UPT, UR7, 0x200, URZ ;  /* 0x0000020007289890 */ /* 0x000fe2000fffe0ff */
[----:B-1----:R-:W-:Y:S01]  /*4ca0*/  @!P4 IMAD.MOV.U32 R0, RZ, RZ, 0x2000 ;  /* 0x00002000ff00c424 */ /* 0x002fe200078e00ff */
[----:B------:R-:W-:Y:S01]  /*4cb0*/  UMOV UR44, UR36 ;  /* 0x00000024002c7c82 */ /* 0x000fe20008000000 */
[----:B------:R-:W-:Y:S01]  /*4cc0*/  @!UP1 UIADD3 UR10, UPT, UPT, UR42, 0x80, URZ ;  /* 0x000000802a0a9890 */ /* 0x000fe2000fffe0ff */
[----:B------:R-:W-:Y:S01]  /*4cd0*/  UMOV UR11, UR43 ;  /* 0x0000002b000b7c82 */ /* 0x000fe20008000000 */
[----:B------:R-:W-:Y:S02]  /*4ce0*/  UMOV UR12, UR36 ;  /* 0x00000024000c7c82 */ /* 0x000fe40008000000 */
[----:B------:R-:W-:Y:S01]  /*4cf0*/  IMAD.U32 R8, RZ, RZ, UR9 ;  /* 0x00000009ff087e24 */ /* 0x000fe2000f8e00ff */
[----:B------:R-:W-:Y:S01]  /*4d00*/  UMOV UR9, UR41 ;  /* 0x0000002900097c82 */ /* 0x000fe20008000000 */
[----:B------:R-:W-:Y:S01]  /*4d10*/  IMAD.U32 R9, RZ, RZ, UR8 ;  /* 0x00000008ff097e24 */ /* 0x000fe2000f8e00ff */
[----:B------:R-:W-:Y:S02]  /*4d20*/  @!UP1 UIADD3 UR8, UPT, UPT, UR7, 0x1200, URZ ;  /* 0x0000120007089890 */ /* 0x000fe4000fffe0ff */
[----:B------:R-:W-:Y:S01]  /*4d30*/  @!P4 R2UR UR18, R8 ;  /* 0x000000000812c2ca */ /* 0x000fe200000e0000 */
[----:B------:R-:W-:Y:S01]  /*4d40*/  VOTEU.ALL UP1, P4 ;  /* 0x0000000000ff7886 */ /* 0x000fe20002020000 */
[----:B------:R-:W-:Y:S01]  /*4d50*/  @!P4 R2UR UR19, R9 ;  /* 0x000000000913c2ca */ /* 0x000fe200000e0000 */
[----:B------:R-:W-:Y:S01]  /*4d60*/  UPRMT UR14, UR37, 0x654, UR41 ;  /* 0x00000654250e7896 */ /* 0x000fe20008000029 */
[----:B------:R-:W-:Y:S05]  /*4d70*/  @!P4 IADD3 R8, P0, PT, R30, 0x580, RZ ;  /* 0x000005801e08c810 */ /* 0x000fea0007f1e0ff */
[----:B------:R-:W-:Y:S06]  /*4d80*/  @!P4 IMAD.X R2, RZ, RZ, R31, P0 ;  /* 0x000000ffff02c224 */ /* 0x000fec00000e061f */
[----:B------:R1:W-:Y:S01]  /*4d90*/  @!UP2 UTMALDG.3D [UR40], [UR18], desc[UR16] ;  /* 0x000010281200a5b4 */ /* 0x0003e20008011000 */
[----:B------:R1:W-:Y:S01]  /*4da0*/  @!UP1 UTMALDG.3D [UR8], [UR18], desc[UR16] ;  /* 0x00001008120095b4 */ /* 0x0003e20008011000 */
[----:B------:R1:W-:Y:S01]  /*4db0*/  @!P4 SYNCS.ARRIVE.TRANS64.RED.A0TR RZ, [UR7+0x80], R0 ;  /* 0x00008000ffffc9a7 */ /* 0x0003e20008300407 */
[----:B------:R-:W-:Y:S01]  /*4dc0*/  SYNCS.ARRIVE.TRANS64.RED.A1T0 RZ, [UR14], RZ ;  /* 0x000000ffffff79a7 */ /* 0x000fe2000810040e */
[----:B------:R-:W2:Y:S02]  /*4dd0*/  SYNCS.PHASECHK.TRANS64.TRYWAIT P2, [UR7+0xa8], R14 ;  /* 0x0000a80eff0075a7 */ /* 0x000ea40008041107 */
[----:B-12---:R-:W-:Y:S05]  /*4de0*/  @!P2 BRA `(.L_x_97) ;  /* 0x0000005400a8a947 */ /* 0x006fea0003800000 */
.L_x_196:
        /* <DEDUP_REMOVED lines=8> */
[----:B------:R-:W-:Y:S01]  /*4e70*/  @!UP1 UIADD3 UR32, UPT, UPT, UR7, 0x2200, URZ ;  /* 0x0000220007209890 */ /* 0x000fe2000fffe0ff */
[----:B------:R-:W-:Y:S01]  /*4e80*/  UMOV UR35, UR43 ;  /* 0x0000002b00237c82 */ /* 0x000fe20008000000 */
[----:B------:R-:W-:Y:S03]  /*4e90*/  @!UP1 UIADD3 UR10, UPT, UPT, UR42, 0xa0, URZ ;  /* 0x000000a02a0a9890 */ /* 0x000fe6000fffe0ff */
[----:B------:R-:W-:Y:S01]  /*4ea0*/  IMAD.U32 R8, RZ, RZ, UR9 ;  /* 0x00000009ff087e24 */ /* 0x000fe2000f8e00ff */
[----:B------:R-:W-:Y:S01]  /*4eb0*/  UMOV UR9, UR33 ;  /* 0x0000002100097c82 */ /* 0x000fe20008000000 */
[----:B------:R-:W-:Y:S01]  /*4ec0*/  IMAD.U32 R9, RZ, RZ, UR8 ;  /* 0x00000008ff097e24 */ /* 0x000fe2000f8e00ff */
[----:B------:R-:W-:Y:S02]  /*4ed0*/  @!UP1 UIADD3 UR8, UPT, UPT, UR7, 0x3200, URZ ;  /* 0x0000320007089890 */ /* 0x000fe4000fffe0ff */
[----:B------:R-:W-:Y:S01]  /*4ee0*/  @!P4 R2UR UR18, R8 ;  /* 0x000000000812c2ca */ /* 0x000fe200000e0000 */
[----:B------:R-:W-:Y:S01]  /*4ef0*/  VOTEU.ALL UP1, P4 ;  /* 0x0000000000ff7886 */ /* 0x000fe20002020000 */
[----:B------:R-:W-:Y:S01]  /*4f00*/  @!P4 R2UR UR19, R9 ;  /* 0x000000000913c2ca */ /* 0x000fe200000e0000 */
[----:B------:R-:W-:Y:S01]  /*4f10*/  UMOV UR11, UR43 ;  /* 0x0000002b000b7c82 */ /* 0x000fe20008000000 */
[----:B------:R-:W-:Y:S01]  /*4f20*/  UMOV UR12, UR36 ;  /* 0x00000024000c7c82 */ /* 0x000fe20008000000 */
[----:B------:R-:W-:Y:S01]  /*4f30*/  UPRMT UR14, UR37, 0x654, UR33 ;  /* 0x00000654250e7896 */ /* 0x000fe20008000021 */
[----:B------:R-:W-:Y:S05]  /*4f40*/  @!P4 IADD3 R8, P0, PT, R30, 0x580, RZ ;  /* 0x000005801e08c810 */ /* 0x000fea0007f1e0ff */
[----:B------:R-:W-:Y:S04]  /*4f50*/  @!P4 IMAD.X R2, RZ, RZ, R31, P0 ;  /* 0x000000ffff02c224 */ /* 0x000fe800000e061f */
[----:B------:R1:W-:Y:S01]  /*4f60*/  @!UP2 UTMALDG.3D [UR32], [UR18], desc[UR16] ;  /* 0x000010201200a5b4 */ /* 0x0003e20008011000 */
[----:B------:R1:W-:Y:S01]  /*4f70*/  @!UP1 UTMALDG.3D [UR8], [UR18], desc[UR16] ;  /* 0x00001008120095b4 */ /* 0x0003e20008011000 */
[----:B------:R1:W-:Y:S01]  /*4f80*/  @!P4 SYNCS.ARRIVE.TRANS64.RED.A0TR RZ, [UR7+0x88], R0 ;  /* 0x00008800ffffc9a7 */ /* 0x0003e20008300407 */
[----:B------:R-:W-:Y:S01]  /*4f90*/  SYNCS.ARRIVE.TRANS64.RED.A1T0 RZ, [UR14], RZ ;  /* 0x000000ffffff79a7 */ /* 0x000fe2000810040e */
[----:B------:R-:W2:Y:S02]  /*4fa0*/  SYNCS.PHASECHK.TRANS64.TRYWAIT P2, [UR7+0xb0], R14 ;  /* 0x0000b00eff0075a7 */ /* 0x000ea40008041107 */
[----:B-12---:R-:W-:Y:S05]  /*4fb0*/  @!P2 BRA `(.L_x_98) ;  /* 0x00000054004ca947 */ /* 0x006fea0003800000 */
.L_x_198:
[----:B------:R-:W2:Y:S01]  /*4fc0*/  LDC.64 R12, c[0x0][0xb18] ;  /* 0x0002c600ff0c7b82 */ /* 0x000ea20000000a00 */
[----:B------:R-:W-:Y:S01]  /*4fd0*/  @!P4 R2UR UR8, R2 ;  /* 0x000000000208c2ca */ /* 0x000fe200000e0000 */
[----:B------:R-:W-:Y:S01]  /*4fe0*/  VOTEU.ALL UP1, P4 ;  /* 0x0000000000ff7886 */ /* 0x000fe20002020000 */
[----:B------:R-:W-:Y:S01]  /*4ff0*/  @!P4 R2UR UR9, R8 ;  /* 0x000000000809c2ca */ /* 0x000fe200000e0000 */
[----:B------:R-:W-:Y:S01]  /*5000*/  VOTEU.ALL UP2, P4 ;  /* 0x0000000000ff7886 */ /* 0x000fe20002040000 */
[----:B------:R-:W-:Y:S03]  /*5010*/  UMOV UR16, 0x0 ;  /* 0x0000000000107882 */ /* 0x000fe60000000000 */
[----:B------:R-:W4:Y:S01]  /*5020*/  @!P1 LDC R2, c[0x0][0xb0c] ;  /* 0x0002c300ff029b82 */ /* 0x000f220000000800 */
[----:B------:R-:W-:Y:S01]  /*5030*/  @!UP1 UIADD3 UR26, UPT, UPT, UR42, 0x40, URZ ;  /* 0x000000402a1a9890 */ /* 0x000fe2000fffe0ff */
[----:B-1----:R-:W-:Y:S01]  /*5040*/  @!P4 IMAD.MOV.U32 R0, RZ, RZ, 0x2000 ;  /* 0x00002000ff00c424 */ /* 0x002fe200078e00ff */
[----:B------:R-:W-:Y:S01]  /*5050*/  @!UP1 UIADD3 UR24, UPT, UPT, UR7, 0x4200, URZ ;  /* 0x0000420007189890 */ /* 0x000fe2000fffe0ff */
[----:B------:R-:W-:Y:S01]  /*5060*/  @P3 SHF.R.U32.HI R26, RZ, 0x10, R21 ;  /* 0x00000010ff1a3819 */ /* 0x000fe20000011615 */
[----:B------:R-:W-:Y:S01]  /*5070*/  UMOV UR17, 0x10000000 ;  /* 0x1000000000117882 */ /* 0x000fe20000000000 */
[----:B------:R-:W-:Y:S01]  /*5080*/  UMOV UR27, UR43 ;  /* 0x0000002b001b7c82 */ /* 0x000fe20008000000 */
[----:B------:R-:W-:Y:S01]  /*5090*/  UMOV UR28, UR36 ;  /* 0x00000024001c7c82 */ /* 0x000fe20008000000 */
[----:B------:R-:W-:Y:S01]  /*50a0*/  IMAD.U32 R9, RZ, RZ, UR8 ;  /* 0x00000008ff097e24 */ /* 0x000fe2000f8e00ff */
[----:B------:R-:W-:Y:S01]  /*50b0*/  @!UP1 UIADD3 UR10, UPT, UPT, UR42, 0xc0, URZ ;  /* 0x000000c02a0a9890 */ /* 0x000fe2000fffe0ff */
[----:B------:R-:W-:Y:S01]  /*50c0*/  IMAD.U32 R8, RZ, RZ, UR9 ;  /* 0x00000009ff087e24 */ /* 0x000fe2000f8e00ff */
[----:B------:R-:W-:Y:S01]  /*50d0*/  @!UP1 UIADD3 UR8, UPT, UPT, UR7, 0x5200, URZ ;  /* 0x0000520007089890 */ /* 0x000fe2000fffe0ff */
[----:B------:R-:W-:Y:S01]  /*50e0*/  VIADD R28, R28, 0x1 ;  /* 0x000000011c1c7836 */ /* 0x000fe20000000000 */
[----:B------:R-:W-:Y:S01]  /*50f0*/  @!P4 R2UR UR19, R9 ;  /* 0x000000000913c2ca */ /* 0x000fe200000e0000 */
[----:B------:R-:W-:Y:S01]  /*5100*/  VOTEU.ALL UP1, P4 ;  /* 0x0000000000ff7886 */ /* 0x000fe20002020000 */
[----:B------:R-:W-:Y:S01]  /*5110*/  @!P4 R2UR UR18, R8 ;  /* 0x000000000812c2ca */ /* 0x000fe200000e0000 */
[----:B------:R-:W-:Y:S01]  /*5120*/  UMOV UR9, UR25 ;  /* 0x0000001900097c82 */ /* 0x000fe20008000000 */
[----:B------:R-:W1:Y:S01]  /*5130*/  LDC.64 R8, c[0x0][0xb10] ;  /* 0x0002c400ff087b82 */ /* 0x000e620000000a00 */
[----:B------:R-:W-:Y:S01]  /*5140*/  UMOV UR11, UR43 ;  /* 0x0000002b000b7c82 */ /* 0x000fe20008000000 */
[----:B------:R-:W-:Y:S01]  /*5150*/  UMOV UR12, UR36 ;  /* 0x00000024000c7c82 */ /* 0x000fe20008000000 */
[----:B------:R-:W-:Y:S08]  /*5160*/  UPRMT UR14, UR37, 0x654, UR25 ;  /* 0x00000654250e7896 */ /* 0x000ff00008000019 */
[----:B------:R1:W-:Y:S01]  /*5170*/  @!UP2 UTMALDG.3D [UR24], [UR18], desc[UR16] ;  /* 0x000010181200a5b4 */ /* 0x0003e20008011000 */
[----:B------:R1:W-:Y:S01]  /*5180*/  @!UP1 UTMALDG.3D [UR8], [UR18], desc[UR16] ;  /* 0x00001008120095b4 */ /* 0x0003e20008011000 */
[----:B------:R5:W-:Y:S01]  /*5190*/  @!P4 SYNCS.ARRIVE.TRANS64.RED.A0TR RZ, [UR7+0x90], R0 ;  /* 0x00009000ffffc9a7 */ /* 0x000be20008300407 */
[C---:B-1----:R-:W-:Y:S01]  /*51a0*/  @!P1 IMAD.HI.U32 R8, R11.reuse, R8, RZ ;  /* 0x000000080b089227 */ /* 0x042fe200078e00ff */
[----:B--2---:R-:W-:Y:S02]  /*51b0*/  @!P1 ISETP.NE.AND P0, PT, R12, 0x1, PT ;  /* 0x000000010c00980c */ /* 0x004fe40003f05270 */
[----:B----4-:R-:W-:Y:S01]  /*51c0*/  @!P1 ISETP.NE.AND P2, PT, R2, 0x1, PT ;  /* 0x000000010200980c */ /* 0x010fe20003f45270 */
[C---:B------:R-:W-:Y:S01]  /*51d0*/  @!P1 IMAD.HI.U32 R13, R10.reuse, R13, RZ ;  /* 0x0000000d0a0d9227 */ /* 0x040fe200078e00ff */
[----:B------:R-:W-:Y:S04]  /*51e0*/  @!P1 SHF.R.U32.HI R8, RZ, R9, R8 ;  /* 0x00000009ff089219 */ /* 0x000fe80000011608 */
[----:B------:R-:W-:Y:S01]  /*51f0*/  @!P1 SEL R8, R11, R8, !P2 ;  /* 0x000000080b089207 */ /* 0x000fe20005000000 */
[----:B------:R-:W-:Y:S01]  /*5200*/  SYNCS.ARRIVE.TRANS64.RED.A1T0 RZ, [UR14], RZ ;  /* 0x000000ffffff79a7 */ /* 0x000fe2000810040e */
[----:B------:R-:W1:Y:S01]  /*5210*/  SYNCS.PHASECHK.TRANS64.TRYWAIT P5, [UR7+0xb8], R14 ;  /* 0x0000b80eff0075a7 */ /* 0x000e6200080a1107 */
[----:B-----5:R-:W2:Y:S02]  /*5220*/  @!P1 LDC R0, c[0x0][0xb20] ;  /* 0x0002c800ff009b82 */ /* 0x020ea40000000800 */
[----:B--2---:R-:W-:Y:S04]  /*5230*/  @!P1 SHF.R.U32.HI R0, RZ, R0, R13 ;  /* 0x00000000ff009219 */ /* 0x004fe8000001160d */
[----:B------:R-:W-:Y:S05]  /*5240*/  @!P1 SEL R9, R10, R0, !P0 ;  /* 0x000000000a099207 */ /* 0x000fea0004000000 */
[----:B------:R-:W-:Y:S02]  /*5250*/  @!P1 IMAD.IADD R0, R9, 0x1, -R8 ;  /* 0x0000000109009824 */ /* 0x000fe400078e0a08 */
[----:B------:R-:W-:Y:S02]  /*5260*/  @!P1 IMAD.IADD R8, R8, 0x1, -R9 ;  /* 0x0000000108089824 */ /* 0x000fe400078e0a09 */
[----:B------:R-:W-:Y:S02]  /*5270*/  @!P1 IMAD R11, R0, R2, R11 ;  /* 0x00000002000b9224 */ /* 0x000fe400078e020b */
[----:B------:R-:W-:Y:S01]  /*5280*/  @!P1 IMAD R10, R8, R12, R10 ;  /* 0x0000000c080a9224 */ /* 0x000fe200078e020a */
[----:B-1----:R-:W-:Y:S06]  /*5290*/  @!P5 BRA `(.L_x_99) ;  /* 0x0000005000acd947 */ /* 0x002fec0003800000 */
.L_x_200:
[----:B------:R-:W-:Y:S01]  /*52a0*/  @!P4 IADD3 R2, P0, PT, R30, 0x580, RZ ;  /* 0x000005801e02c810 */ /* 0x000fe20007f1e0ff */
[----:B------:R-:W-:Y:S01]  /*52b0*/  VOTEU.ALL UP1, P4 ;  /* 0x0000000000ff7886 */ /* 0x000fe20002020000 */
[----:B------:R-:W-:Y:S01]  /*52c0*/  VOTEU.ALL UP2, P4 ;  /* 0x0000000000ff7886 */ /* 0x000fe20002040000 */
[----:B------:R-:W-:Y:S01]  /*52d0*/  UMOV UR14, 0x0 ;  /* 0x00000000000e7882 */ /* 0x000fe20000000000 */
[----:B------:R-:W-:Y:S01]  /*52e0*/  @!P4 R2UR UR9, R2 ;  /* 0x000000000209c2ca */ /* 0x000fe200000e0000 */
[----:B-1----:R-:W-:Y:S01]  /*52f0*/  @!P4 IMAD.X R0, RZ, RZ, R31, P0 ;  /* 0x000000ffff00c224 */ /* 0x002fe200000e061f */
[----:B------:R-:W-:Y:S01]  /*5300*/  @!UP1 UIADD3 UR17, UPT, UPT, UR7, 0x98, URZ ;  /* 0x0000009807119890 */ /* 0x000fe2000fffe0ff */
[----:B------:R-:W-:Y:S01]  /*5310*/  ISETP.NE.AND P0, PT, R28, 0x2, PT ;  /* 0x000000021c00780c */ /* 0x000fe20003f05270 */
[----:B------:R-:W-:Y:S01]  /*5320*/  @!UP1 UIADD3 UR18, UPT, UPT, UR42, 0x60, URZ ;  /* 0x000000602a129890 */ /* 0x000fe2000fffe0ff */
[----:B------:R-:W-:Y:S01]  /*5330*/  LOP3.LUT R29, R29, 0x1, RZ, 0x3c, !PT ;  /* 0x000000011d1d7812 */ /* 0x000fe200078e3cff */
[----:B------:R-:W-:Y:S01]  /*5340*/  @!UP1 UIADD3 UR16, UPT, UPT, UR7, 0x6200, URZ ;  /* 0x0000620007109890 */ /* 0x000fe2000fffe0ff */
[----:B------:R-:W-:Y:S01]  /*5350*/  @!P4 R2UR UR8, R0 ;  /* 0x000000000008c2ca */ /* 0x000fe200000e0000 */
[----:B------:R-:W-:Y:S01]  /*5360*/  UMOV UR15, 0x10000000 ;  /* 0x10000000000f7882 */ /* 0x000fe20000000000 */
[----:B------:R-:W-:Y:S01]  /*5370*/  UMOV UR19, UR43 ;  /* 0x0000002b00137c82 */ /* 0x000fe20008000000 */
[----:B------:R-:W-:Y:S01]  /*5380*/  UMOV UR20, UR36 ;  /* 0x0000002400147c82 */ /* 0x000fe20008000000 */
[----:B------:R-:W-:Y:S01]  /*5390*/  @!UP1 UIADD3 UR10, UPT, UPT, UR42, 0xe0, URZ ;  /* 0x000000e02a0a9890 */ /* 0x000fe2000fffe0ff */
[----:B------:R-:W-:Y:S01]  /*53a0*/  SEL R0, RZ, 0x1, P0 ;  /* 0x00000001ff007807 */ /* 0x000fe20000000000 */
[----:B------:R-:W-:Y:S01]  /*53b0*/  IMAD.U32 R8, RZ, RZ, UR9 ;  /* 0x00000009ff087e24 */ /* 0x000fe2000f8e00ff */
[----:B------:R-:W-:Y:S01]  /*53c0*/  UMOV UR11, UR43 ;  /* 0x0000002b000b7c82 */ /* 0x000fe20008000000 */
[----:B------:R-:W-:Y:S01]  /*53d0*/  UMOV UR12, UR36 ;  /* 0x00000024000c7c82 */ /* 0x000fe20008000000 */
[----:B------:R-:W-:Y:S01]  /*53e0*/  UMOV UR9, UR17 ;  /* 0x0000001100097c82 */ /* 0x000fe20008000000 */
[----:B------:R-:W-:Y:S01]  /*53f0*/  @P3 R2UR UR36, R26 ;  /* 0x000000001a2432ca */ /* 0x000fe200000e0000 */
[----:B------:R-:W-:Y:S01]  /*5400*/  IMAD.IADD R15, R10, 0x1, R90 ;  /* 0x000000010a0f7824 */ /* 0x000fe200078e025a */
[----:B------:R-:W-:Y:S01]  /*5410*/  @!P4 R2UR UR22, R8 ;  /* 0x000000000816c2ca */ /* 0x000fe200000e0000 */
[----:B------:R-:W-:Y:S01]  /*5420*/  IMAD.U32 R9, RZ, RZ, UR8 ;  /* 0x00000008ff097e24 */ /* 0x000fe2000f8e00ff */
[----:B------:R-:W-:Y:S01]  /*5430*/  @!UP1 UIADD3 UR8, UPT, UPT, UR7, 0x7200, URZ ;  /* 0x0000720007089890 */ /* 0x000fe2000fffe0ff */
[----:B------:R-:W-:Y:S01]  /*5440*/  LOP3.LUT R27, R27, R0, RZ, 0x3c, !PT ;  /* 0x000000001b1b7212 */ /* 0x000fe200078e3cff */
[----:B------:R-:W-:Y:S01]  /*5450*/  VOTEU.ALL UP1, P4 ;  /* 0x0000000000ff7886 */ /* 0x000fe20002020000 */
[----:B------:R-:W-:Y:S01]  /*5460*/  IMAD.IADD R14, R11, 0x1, R91 ;  /* 0x000000010b0e7824 */ /* 0x000fe200078e025b */
[----:B------:R-:W-:Y:S02]  /*5470*/  @!P4 R2UR UR23, R9 ;  /* 0x000000000917c2ca */ /* 0x000fe400000e0000 */
[----:B------:R-:W-:Y:S11]  /*5480*/  SEL R28, R28, RZ, P0 ;  /* 0x000000ff1c1c7207 */ /* 0x000ff60000000000 */
[----:B------:R2:W-:Y:S01]  /*5490*/  @!UP2 UTMALDG.3D [UR16], [UR22], desc[UR14] ;  /* 0x00000e101600a5b4 */ /* 0x0005e20008011000 */
[----:B------:R2:W-:Y:S01]  /*54a0*/  @!UP1 UTMALDG.3D [UR8], [UR22], desc[UR14] ;  /* 0x00000e08160095b4 */ /* 0x0005e20008011000 */
[----:B------:R2:W-:Y:S01]  /*54b0*/  @!P4 SYNCS.ARRIVE.TRANS64.RED.A0TR RZ, [UR7+0x98], R25 ;  /* 0x00009819ffffc9a7 */ /* 0x0005e20008300407 */
[----:B------:R-:W-:Y:S01]  /*54c0*/  UPLOP3.LUT UP1, UPT, UPT, UPT, UPT, 0x80, 0x8 ;  /* 0x000000000008789c */ /* 0x000fe20003f2f070 */
[----:B------:R-:W-:Y:S01]  /*54d0*/  SYNCS.ARRIVE.TRANS64.RED.A1T0 RZ, [UR13], RZ ;  /* 0x000000ffffff79a7 */ /* 0x000fe2000810040d */
[----:B------:R-:W-:Y:S09]  /*54e0*/  @P3 BRA `(.L_x_100) ;  /* 0xfffffff000343947 */ /* 0x000ff2000383ffff */
[----:B------:R-:W-:-:S04]  /*54f0*/  SHF.L.U32 R2, R29, 0x1f, RZ ;  /* 0x0000001f1d027819 */ /* 0x000fc800000006ff */
[----:B------:R-:W1:Y:S02]  /*5500*/  SYNCS.PHASECHK.TRANS64.TRYWAIT P0, [UR7+0xa0], R2 ;  /* 0x0000a002ff0075a7 */ /* 0x000e640008001107 */
[----:B-1----:R-:W-:Y:S05]  /*5510*/  @!P0 BRA `(.L_x_101) ;  /* 0x0000005000248947 */ /* 0x002fea0003800000 */
.L_x_202:
[----:B------:R-:W4:Y:S02]  /*5520*/  SYNCS.PHASECHK.TRANS64.TRYWAIT P0, [UR7+0xa8], R2 ;  /* 0x0000a802ff0075a7 */ /* 0x000f240008001107 */
[----:B----4-:R-:W-:Y:S05]  /*5530*/  @!P0 BRA `(.L_x_102) ;  /* 0x0000005000348947 */ /* 0x010fea0003800000 */
.L_x_204:
[----:B------:R-:W4:Y:S02]  /*5540*/  SYNCS.PHASECHK.TRANS64.TRYWAIT P0, [UR7+0xb0], R2 ;  /* 0x0000b002ff0075a7 */ /* 0x000f240008001107 */
[----:B----4-:R-:W-:Y:S05]  /*5550*/  @!P0 BRA `(.L_x_103) ;  /* 0x0000005000448947 */ /* 0x010fea0003800000 */
.L_x_206:
[----:B-1----:R-:W-:-:S07]  /*5560*/  MOV R0, UR7 ;  /* 0x0000000700007c02 */ /* 0x002fce0008000f00 */
.L_x_104:
[----:B-1----:R-:W-:-:S04]  /*5570*/  SHF.L.U32 R2, R29, 0x1f, RZ ;  /* 0x0000001f1d027819 */ /* 0x002fc800000006ff */
[----:B------:R1:W4:Y:S03]  /*5580*/  SYNCS.PHASECHK.TRANS64.TRYWAIT P0, [R0+URZ+0xb8], R2 ;  /* 0x0000b802000075a7 */ /* 0x00032600080011ff */
[----:B----4-:R-:W-:Y:S05]  /*5590*/  @!P0 NANOSLEEP.SYNCS 0x989680 ;  /* 0x009896800000895d */ /* 0x010fea0003900000 */
[----:B------:R-:W4:Y:S02]  /*55a0*/  @!P0 SYNCS.PHASECHK.TRANS64 P0, [R0+URZ+0xb8], R2 ;  /* 0x0000b802000085a7 */ /* 0x000f2400080010ff */
[----:B--2-4-:R-:W-:Y:S05]  /*55b0*/  @P0 EXIT ;  /* 0x000000000000094d */ /* 0x014fea0003800000 */
[----:B------:R-:W-:Y:S05]  /*55c0*/  BRA `(.L_x_104) ;  /* 0xfffffffc00e87947 */ /* 0x000fea000383ffff */
.L_x_89:
[----:B------:R-:W-:-:S06]  /*55d0*/  UISETP.GE.AND UP1, UPT, UR10, 0x4, UPT ;  /* 0x000000040a00788c */ /* 0x000fcc000bf26270 */
[----:B------:R-:W-:-:S13]  /*55e0*/  PLOP3.LUT P0, PT, PT, PT, UP1, 0x80, 0x8 ;  /* 0x000000000008781c */ /* 0x000fda0003f0f018 */
[----:B------:R-:W-:Y:S05]  /*55f0*/  @!P0 EXIT ;  /* 0x000000000000894d */ /* 0x000fea0003800000 */
[----:B------:R-:W-:Y:S01]  /*5600*/  BAR.SYNC.DEFER_BLOCKING 0x6, 0xa0 ;  /* 0x0182800000007b1d */ /* 0x000fe20000010000 */
[C---:B------:R-:W-:Y:S01]  /*5610*/  IMAD.SHL.U32 R4, R105.reuse, 0x20, RZ ;  /* 0x0000002069047824 */ /* 0x040fe200078e00ff */
[C---:B------:R-:W-:Y:S01]  /*5620*/  SHF.L.U32 R3, R96.reuse, 0x15, RZ ;  /* 0x0000001560037819 */ /* 0x040fe200000006ff */
[----:B------:R-:W-:Y:S01]  /*5630*/  IMAD.SHL.U32 R5, R96, 0x400, RZ ;  /* 0x0000040060057824 */ /* 0x000fe200078e00ff */
[C---:B------:R-:W-:Y:S01]  /*5640*/  LOP3.LUT R106, R105.reuse, 0x60, RZ, 0xc0, !PT ;  /* 0x00000060696a7812 */ /* 0x040fe200078ec0ff */
[C---:B------:R-:W-:Y:S01]  /*5650*/  IMAD.SHL.U32 R2, R105.reuse, 0x4, RZ ;  /* 0x0000000469027824 */ /* 0x040fe200078e00ff */
[----:B------:R-:W-:Y:S02]  /*5660*/  UMOV UR48, 0x400 ;  /* 0x0000040000307882 */ /* 0x000fe40000000000 */
[----:B------:R-:W1:Y:S01]  /*5670*/  LDC R95, c[0x0][0x370] ;  /* 0x0000dc00ff5f7b82 */ /* 0x000e620000000800 */
[----:B------:R-:W-:Y:S01]  /*5680*/  ULEA UR48, UR37, UR48, 0x18 ;  /* 0x0000003025307291 */ /* 0x000fe2000f8ec0ff */
[C---:B------:R-:W-:Y:S01]  /*5690*/  LOP3.LUT R104, R4.reuse, 0xb20, RZ, 0xc0, !PT ;  /* 0x00000b2004687812 */ /* 0x040fe200078ec0ff */
[----:B------:R-:W-:Y:S01]  /*56a0*/  IMAD.U32 R46, R105, 0x10000, RZ ;  /* 0x00010000692e7824 */ /* 0x000fe200078e00ff */
[----:B------:R-:W-:Y:S01]  /*56b0*/  LOP3.LUT R4, R4, 0xc0, RZ, 0xc0, !PT ;  /* 0x000000c004047812 */ /* 0x000fe200078ec0ff */
[----:B------:R-:W-:Y:S01]  /*56c0*/  UIADD3 UR4, UPT, UPT, UR48, 0x200, URZ ;  /* 0x0000020030047890 */ /* 0x000fe2000fffe0ff */
[----:B------:R-:W-:Y:S01]  /*56d0*/  LOP3.LUT R104, R104, 0x400, R5, 0xf8, !PT ;  /* 0x0000040068687812 */ /* 0x000fe200078ef805 */
[----:B------:R-:W-:Y:S01]  /*56e0*/  HFMA2 R45, -RZ, RZ, 0, 0 ;  /* 0x00000000ff2d7431 */ /* 0x000fe200000001ff */
[----:B------:R-:W2:Y:S01]  /*56f0*/  LDC R42, c[0x0][0xb0c] ;  /* 0x0002c300ff2a7b82 */ /* 0x000ea20000000800 */
[----:B------:R-:W-:Y:S01]  /*5700*/  LOP3.LUT R2, R4, 0x18, R2, 0xf8, !PT ;  /* 0x0000001804027812 */ /* 0x000fe200078ef802 */
[----:B------:R-:W-:Y:S01]  /*5710*/  IMAD.MOV.U32 R101, RZ, RZ, 0x1 ;  /* 0x00000001ff657424 */ /* 0x000fe200078e00ff */
[----:B------:R-:W-:Y:S01]  /*5720*/  LOP3.LUT R3, R3, 0x200000, RZ, 0xc0, !PT ;  /* 0x0020000003037812 */ /* 0x000fe200078ec0ff */
[----:B------:R-:W-:Y:S01]  /*5730*/  IMAD.MOV.U32 R100, RZ, RZ, RZ ;  /* 0x000000ffff647224 */ /* 0x000fe200078e00ff */
[----:B------:R-:W-:Y:S01]  /*5740*/  LOP3.LUT R104, R104, R2, RZ, 0xfc, !PT ;  /* 0x0000000268687212 */ /* 0x000fe200078efcff */
[----:B------:R-:W-:Y:S01]  /*5750*/  IMAD.MOV.U32 R109, RZ, RZ, RZ ;  /* 0x000000ffff6d7224 */ /* 0x000fe200078e00ff */
[----:B------:R-:W-:Y:S01]  /*5760*/  MOV R97, UR4 ;  /* 0x0000000400617c02 */ /* 0x000fe20008000f00 */
[----:B------:R-:W3:Y:S01]  /*5770*/  LDC R93, c[0x0][0xb20] ;  /* 0x0002c800ff5d7b82 */ /* 0x000ee20000000800 */
[----:B------:R-:W4:Y:S01]  /*5780*/  LDS R0, [UR48+0x180] ;  /* 0x00018030ff007984 */ /* 0x000f220008000800 */
[----:B------:R-:W-:Y:S01]  /*5790*/  LOP3.LUT R103, R105, 0x2, RZ, 0xc0, !PT ;  /* 0x0000000269677812 */ /* 0x000fe200078ec0ff */
[----:B------:R-:W1:Y:S01]  /*57a0*/  LDCU.64 UR52, c[0x0][0x348] ;  /* 0x00006900ff3477ac */ /* 0x000e620008000a00 */
[----:B------:R-:W-:Y:S01]  /*57b0*/  LOP3.LUT R46, R3, 0x400000, R46, 0xf8, !PT ;  /* 0x00400000032e7812 */ /* 0x000fe200078ef82e */
[----:B------:R-:W-:Y:S01]  /*57c0*/  IMAD R104, R104, 0x2, R97 ;  /* 0x0000000268687824 */ /* 0x000fe200078e0261 */
[----:B------:R-:W-:Y:S01]  /*57d0*/  LOP3.LUT R105, R105, 0x4, RZ, 0xc0, !PT ;  /* 0x0000000469697812 */ /* 0x000fe200078ec0ff */
[----:B------:R-:W1:Y:S01]  /*57e0*/  LDCU.64 UR38, c[0x0][0x888] ;  /* 0x00011100ff2677ac */ /* 0x000e620008000a00 */
[----:B------:R-:W1:Y:S01]  /*57f0*/  LDC R41, c[0x0][0xb30] ;  /* 0x0002cc00ff297b82 */ /* 0x000e620000000800 */
[----:B------:R-:W-:Y:S01]  /*5800*/  MOV R99, RZ ;  /* 0x000000ff00637202 */ /* 0x000fe20000000f00 */
[--C-:B------:R-:W-:Y:S01]  /*5810*/  IMAD R103, R103, -0x10, R104.reuse ;  /* 0xfffffff067677824 */ /* 0x100fe200078e0268 */
[----:B------:R-:W1:Y:S01]  /*5820*/  LDCU.64 UR44, c[0x0][0x890] ;  /* 0x00011200ff2c77ac */ /* 0x000e620008000a00 */
[----:B------:R-:W-:Y:S01]  /*5830*/  IMAD R102, R105, -0x10, R104 ;  /* 0xfffffff069667824 */ /* 0x000fe200078e0268 */
[----:B------:R-:W-:-:S03]  /*5840*/  UMOV UR49, URZ ;  /* 0x000000ff00317c82 */ /* 0x000fc60008000000 */
[----:B------:R-:W1:Y:S01]  /*5850*/  LDC.64 R88, c[0x0][0xb10] ;  /* 0x0002c400ff587b82 */ /* 0x000e620000000a00 */
[----:B------:R-:W-:-:S07]  /*5860*/  UMOV UR51, URZ ;  /* 0x000000ff00337c82 */ /* 0x000fce0008000000 */
[----:B------:R-:W1:Y:S08]  /*5870*/  LDC.64 R38, c[0x0][0xb18] ;  /* 0x0002c600ff267b82 */ /* 0x000e700000000a00 */
[----:B------:R-:W1:Y:S08]  /*5880*/  LDC.64 R36, c[0x0][0xb28] ;  /* 0x0002ca00ff247b82 */ /* 0x000e700000000a00 */
[----:B------:R-:W1:Y:S01]  /*5890*/  LDC.64 R86, c[0x0][0x8b0] ;  /* 0x00022c00ff567b82 */ /* 0x000e620000000a00 */
[----:B----4-:R-:W-:-:S07]  /*58a0*/  IMAD.IADD R46, R0, 0x1, R46 ;  /* 0x00000001002e7824 */ /* 0x010fce00078e022e */
[----:B------:R-:W4:Y:S08]  /*58b0*/  LDC.64 R84, c[0x0][0x8a8] ;  /* 0x00022a00ff547b82 */ /* 0x000f300000000a00 */
[----:B--23--:R-:W1:Y:S02]  /*58c0*/  LDC R94, c[0x0][0x374] ;  /* 0x0000dd00ff5e7b82 */ /* 0x00ce640000000800 */
.L_x_148:
[----:B------:R-:W-:Y:S02]  /*58d0*/  LEA R0, R109, UR48, 0x3 ;  /* 0x000000306d007c11 */ /* 0x000fe4000f8e18ff */
[----:B------:R-:W-:Y:S02]  /*58e0*/  SHF.L.U32 R2, R99, 0x1f, RZ ;  /* 0x0000001f63027819 */ /* 0x000fe400000006ff */
[----:B-1----:R-:W-:Y:S02]  /*58f0*/  LEA R16, R109, UR48, 0x4 ;  /* 0x000000306d107c11 */ /* 0x002fe4000f8e20ff */
[----:B------:R-:W2:Y:S02]  /*5900*/  SYNCS.PHASECHK.TRANS64.TRYWAIT P0, [R0+URZ+0xd0], R2 ;  /* 0x0000d002000075a7 */ /* 0x000ea400080011ff */
[----:B--23--:R-:W-:Y:S05]  /*5910*/  @!P0 BRA `(.L_x_105) ;  /* 0x0000004c006c8947 */ /* 0x00cfea0003800000 */
.L_x_207:
[----:B------:R-:W3:Y:S01]  /*5920*/  LDC.64 R10, c[0x0][0xb10] ;  /* 0x0002c400ff0a7b82 */ /* 0x000ee20000000a00 */
[----:B------:R-:W4:Y:S01]  /*5930*/  LDS.128 R16, [R16+0x160] ;  /* 0x0001600010107984 */ /* 0x000f220000000c00 */
[----:B-1----:R-:W-:Y:S01]  /*5940*/  ISETP.NE.AND P1, PT, R41, 0x1, PT ;  /* 0x000000012900780c */ /* 0x002fe20003f25270 */
[----:B--2---:R-:W-:Y:S01]  /*5950*/  VIADD R0, R0, 0xe0 ;  /* 0x000000e000007836 */ /* 0x004fe20000000000 */
[----:B------:R-:W-:Y:S04]  /*5960*/  ISETP.GE.AND P0, PT, R40, 0x1, PT ;  /* 0x000000012800780c */ /* 0x000fe80003f06270 */
[----:B------:R-:W1:Y:S01]  /*5970*/  LDC.64 R8, c[0x0][0xb18] ;  /* 0x0002c600ff087b82 */ /* 0x000e620000000a00 */
[----:B------:R-:W-:Y:S01]  /*5980*/  PRMT R0, RZ, 0x654, R0 ;  /* 0x00000654ff007816 */ /* 0x000fe20000000000 */
[----:B------:R-:W-:Y:S01]  /*5990*/  @!PT LDS RZ, [RZ] ;  /* 0x00000000fffff984 */ /* 0x000fe20000000800 */
[----:B------:R-:W-:Y:S01]  /*59a0*/  @!PT LDS RZ, [RZ] ;  /* 0x00000000fffff984 */ /* 0x000fe20000000800 */
[----:B------:R-:W-:Y:S01]  /*59b0*/  @!PT LDS RZ, [RZ] ;  /* 0x00000000fffff984 */ /* 0x000fe20000000800 */
[----:B------:R-:W-:Y:S01]  /*59c0*/  @!PT LDS RZ, [RZ] ;  /* 0x00000000fffff984 */ /* 0x000fe20000000800 */
[----:B------:R2:W-:Y:S06]  /*59d0*/  MEMBAR.ALL.CTA ;  /* 0x0000000000007992 */ /* 0x0005ec0000008000 */
[----:B--2---:R-:W2:Y:S01]  /*59e0*/  FENCE.VIEW.ASYNC.S ;  /* 0x00000000000073c6 */ /* 0x004ea20000000000 */
[----:B------:R-:W1:Y:S08]  /*59f0*/  @!P1 LDC R12, c[0x0][0xb20] ;  /* 0x0002c800ff0c9b82 */ /* 0x000e700000000800 */
[----:B------:R-:W1:Y:S01]  /*5a00*/  @!P1 LDC R7, c[0x0][0xb0c] ;  /* 0x0002c300ff079b82 */ /* 0x000e620000000800 */
[----:B--2---:R2:W-:Y:S01]  /*5a10*/  SYNCS.ARRIVE.TRANS64.RED.A1T0 RZ, [R0+URZ], RZ ;  /* 0x000000ff00ff79a7 */ /* 0x0045e200081004ff */
[----:B----4-:R-:W-:Y:S04]  /*5a20*/  LOP3.LUT P4, RZ, R18, 0x1, RZ, 0xc0, !PT ;  /* 0x0000000112ff7812 */ /* 0x010fe8000788c0ff */
[----:B------:R-:W-:Y:S09]  /*5a30*/  P2R R107, PR, RZ, 0x10 ;  /* 0x00000010ff6b7803 */ /* 0x000ff20000000000 */
[----:B------:R-:W-:Y:S02]  /*5a40*/  @P4 MOV R44, R16 ;  /* 0x00000010002c4202 */ /* 0x000fe40000000f00 */
[----:B------:R-:W-:Y:S01]  /*5a50*/  @P4 LOP3.LUT R43, R17, 0xffff, RZ, 0xc0, !PT ;  /* 0x0000ffff112b4812 */ /* 0x000fe200078ec0ff */
[----:B--23--:R-:W-:Y:S06]  /*5a60*/  @!P0 BRA `(.L_x_106) ;  /* 0x0000000000a48947 */ /* 0x00cfec0003800000 */
[----:B------:R-:W-:Y:S01]  /*5a70*/  IMAD.HI.U32 R0, R94, R39, RZ ;  /* 0x000000275e007227 */ /* 0x000fe200078e00ff */
[----:B------:R-:W-:Y:S02]  /*5a80*/  ISETP.NE.AND P0, PT, R38, 0x1, PT ;  /* 0x000000012600780c */ /* 0x000fe40003f05270 */
[----:B------:R-:W-:Y:S01]  /*5a90*/  ISETP.NE.AND P2, PT, R40, 0x1, PT ;  /* 0x000000012800780c */ /* 0x000fe20003f45270 */
[----:B------:R-:W-:Y:S01]  /*5aa0*/  IMAD.HI.U32 R4, R95, R88, RZ ;  /* 0x000000585f047227 */ /* 0x000fe200078e00ff */
[----:B------:R-:W-:Y:S02]  /*5ab0*/  SHF.R.U32.HI R0, RZ, R93, R0 ;  /* 0x0000005dff007219 */ /* 0x000fe40000011600 */
[----:B------:R-:W-:Y:S01]  /*5ac0*/  ISETP.NE.AND P3, PT, R42, 0x1, PT ;  /* 0x000000012a00780c */ /* 0x000fe20003f65270 */
[----:B------:R-:W-:Y:S01]  /*5ad0*/  IMAD.HI.U32 R6, R43, R39, RZ ;  /* 0x000000272b067227 */ /* 0x000fe200078e00ff */
[-C--:B------:R-:W-:Y:S02]  /*5ae0*/  SHF.R.U32.HI R4, RZ, R89.reuse, R4 ;  /* 0x00000059ff047219 */ /* 0x080fe40000011604 */
[----:B------:R-:W-:Y:S01]  /*5af0*/  SEL R0, R94, R0, !P0 ;  /* 0x000000005e007207 */ /* 0x000fe20004000000 */
[----:B------:R-:W-:Y:S01]  /*5b00*/  IMAD.HI.U32 R5, R44, R88, RZ ;  /* 0x000000582c057227 */ /* 0x000fe200078e00ff */
[----:B------:R-:W-:Y:S03]  /*5b10*/  SEL R4, R95, R4, !P3 ;  /* 0x000000045f047207 */ /* 0x000fe60005800000 */
[-C--:B------:R-:W-:Y:S01]  /*5b20*/  IMAD.HI.U32 R3, R0, R36.reuse, RZ ;  /* 0x0000002400037227 */ /* 0x080fe200078e00ff */
[----:B------:R-:W-:Y:S03]  /*5b30*/  SHF.R.U32.HI R5, RZ, R89, R5 ;  /* 0x00000059ff057219 */ /* 0x000fe60000011605 */
[----:B------:R-:W-:Y:S01]  /*5b40*/  IMAD.HI.U32 R2, R4, R36, RZ ;  /* 0x0000002404027227 */ /* 0x000fe200078e00ff */
[----:B------:R-:W-:Y:S02]  /*5b50*/  @P2 SHF.R.U32.HI R0, RZ, R37, R3 ;  /* 0x00000025ff002219 */ /* 0x000fe40000011603 */
[----:B------:R-:W-:Y:S02]  /*5b60*/  SHF.R.U32.HI R3, RZ, R93, R6 ;  /* 0x0000005dff037219 */ /* 0x000fe40000011606 */
[----:B------:R-:W-:Y:S01]  /*5b70*/  @P2 SHF.R.U32.HI R4, RZ, R37, R2 ;  /* 0x00000025ff042219 */ /* 0x000fe20000011602 */
[----:B------:R-:W-:Y:S01]  /*5b80*/  IMAD R0, R40, R0, RZ ;  /* 0x0000000028007224 */ /* 0x000fe200078e02ff */
[----:B------:R-:W-:Y:S02]  /*5b90*/  SEL R3, R43, R3, !P0 ;  /* 0x000000032b037207 */ /* 0x000fe40004000000 */
[----:B------:R-:W-:Y:S01]  /*5ba0*/  SEL R2, R44, R5, !P3 ;  /* 0x000000052c027207 */ /* 0x000fe20005800000 */
[----:B------:R-:W-:Y:S01]  /*5bb0*/  IMAD R5, R40, R4, RZ ;  /* 0x0000000428057224 */ /* 0x000fe200078e02ff */
[C---:B------:R-:W-:Y:S01]  /*5bc0*/  ISETP.GE.AND P0, PT, R3.reuse, R0, PT ;  /* 0x000000000300720c */ /* 0x040fe20003f06270 */
[C---:B------:R-:W-:Y:S03]  /*5bd0*/  IMAD.HI.U32 R0, R3.reuse, R36, RZ ;  /* 0x0000002403007227 */ /* 0x040fe600078e00ff */
[C---:B------:R-:W-:Y:S02]  /*5be0*/  ISETP.GE.OR P0, PT, R2.reuse, R5, P0 ;  /* 0x000000050200720c */ /* 0x040fe40000706670 */
[----:B------:R-:W-:Y:S04]  /*5bf0*/  SHF.R.U32.HI R0, RZ, R37, R0 ;  /* 0x00000025ff007219 */ /* 0x000fe80000011600 */
[C---:B------:R-:W-:Y:S05]  /*5c00*/  SEL R6, R3.reuse, R0, !P2 ;  /* 0x0000000003067207 */ /* 0x040fea0005000000 */
        /* <DEDUP_REMOVED lines=14> */
[----:B------:R-:W-:Y:S07]  /*5cf0*/  IMAD R43, R3, R38, R43 ;  /* 0x00000026032b7224 */ /* 0x000fee00078e022b */
.L_x_106:
[----:B-1----:R-:W-:Y:S01]  /*5d00*/  @!P1 ISETP.NE.AND P0, PT, R8, 0x1, PT ;  /* 0x000000010800980c */ /* 0x002fe20003f05270 */
[----:B------:R-:W-:Y:S01]  /*5d10*/  @!P1 IMAD.HI.U32 R2, R43, R9, RZ ;  /* 0x000000092b029227 */ /* 0x000fe200078e00ff */
[----:B------:R-:W-:Y:S01]  /*5d20*/  R2UR UR42, R14 ;  /* 0x000000000e2a72ca */ /* 0x000fe200000e0000 */
[----:B------:R-:W-:Y:S01]  /*5d30*/  BSSY.RECONVERGENT B6, `(.L_x_107) ;  /* 0x0000031000067945 */ /* 0x000fe20003800200 */
[----:B------:R-:W-:Y:S01]  /*5d40*/  R2UR UR41, R15 ;  /* 0x000000000f2972ca */ /* 0x000fe200000e0000 */
[C---:B------:R-:W-:Y:S01]  /*5d50*/  @!P1 IMAD.HI.U32 R0, R44.reuse, R10, RZ ;  /* 0x0000000a2c009227 */ /* 0x040fe200078e00ff */
[----:B------:R-:W-:Y:S02]  /*5d60*/  @!P1 SHF.R.U32.HI R2, RZ, R12, R2 ;  /* 0x0000000cff029219 */ /* 0x000fe40000011602 */
[----:B------:R-:W-:Y:S01]  /*5d70*/  @!P1 ISETP.NE.AND P2, PT, R7, 0x1, PT ;  /* 0x000000010700980c */ /* 0x000fe20003f45270 */
[----:B------:R-:W-:Y:S01]  /*5d80*/  VIADD R109, R109, 0x1 ;  /* 0x000000016d6d7836 */ /* 0x000fe20000000000 */
[----:B------:R-:W-:Y:S02]  /*5d90*/  @!P1 SEL R2, R43, R2, !P0 ;  /* 0x000000022b029207 */ /* 0x000fe40004000000 */
[----:B------:R-:W-:Y:S02]  /*5da0*/  @!P1 SHF.R.U32.HI R0, RZ, R11, R0 ;  /* 0x0000000bff009219 */ /* 0x000fe40000011600 */
[----:B------:R-:W-:Y:S01]  /*5db0*/  LOP3.LUT P0, RZ, R97, 0x1b0, RZ, 0xc0, !PT ;  /* 0x000001b061ff7812 */ /* 0x000fe2000780c0ff */
[----:B------:R-:W-:Y:S01]  /*5dc0*/  USHF.L.U32 UR42, UR42, 0x6, URZ ;  /* 0x000000062a2a7899 */ /* 0x000fe200080006ff */
[----:B------:R-:W-:Y:S01]  /*5dd0*/  @!P1 SEL R3, R44, R0, !P2 ;  /* 0x000000002c039207 */ /* 0x000fe20005000000 */
[----:B------:R-:W-:Y:S01]  /*5de0*/  USHF.L.U32 UR41, UR41, 0x8, URZ ;  /* 0x0000000829297899 */ /* 0x000fe200080006ff */
[----:B------:R-:W-:Y:S03]  /*5df0*/  @P4 SHF.R.U32.HI R98, RZ, 0x10, R17 ;  /* 0x00000010ff624819 */ /* 0x000fe60000011611 */
[----:B------:R-:W-:Y:S02]  /*5e00*/  @!P1 IMAD.IADD R0, R2, 0x1, -R3 ;  /* 0x0000000102009824 */ /* 0x000fe400078e0a03 */
[----:B------:R-:W-:Y:S02]  /*5e10*/  @!P1 IMAD.IADD R2, R3, 0x1, -R2 ;  /* 0x0000000103029824 */ /* 0x000fe400078e0a02 */
[----:B------:R-:W-:Y:S02]  /*5e20*/  @!P1 IMAD R44, R0, R7, R44 ;  /* 0x00000007002c9224 */ /* 0x000fe400078e022c */
[----:B------:R-:W-:Y:S01]  /*5e30*/  @!P1 IMAD R43, R2, R8, R43 ;  /* 0x00000008022b9224 */ /* 0x000fe200078e022b */
[----:B------:R-:W-:Y:S06]  /*5e40*/  @!P0 BRA `(.L_x_108) ;  /* 0x00000000007c8947 */ /* 0x000fec0003800000 */
[----:B------:R-:W1:Y:S01]  /*5e50*/  LDCU.64 UR8, c[0x4][0x80] ;  /* 0x01001000ff0877ac */ /* 0x000e620008000a00 */
[----:B------:R-:W-:Y:S01]  /*5e60*/  MOV R2, 0x0 ;  /* 0x0000000000027802 */ /* 0x000fe20000000f00 */
[----:B------:R-:W-:Y:S02]  /*5e70*/  HFMA2 R12, -RZ, RZ, 0, 5.9604644775390625e-08 ;  /* 0x00000001ff0c7431 */ /* 0x000fe400000001ff */
[----:B------:R-:W-:Y:S01]  /*5e80*/  IMAD.MOV.U32 R8, RZ, RZ, 0x70 ;  /* 0x00000070ff087424 */ /* 0x000fe200078e00ff */
[----:B------:R2:W3:Y:S01]  /*5e90*/  LDC.64 R14, c[0x4][R2] ;  /* 0x01000000020e7b82 */ /* 0x0004e20000000a00 */
[----:B------:R-:W4:Y:S01]  /*5ea0*/  LDCU.64 UR6, c[0x4][0x88] ;  /* 0x01001100ff0677ac */ /* 0x000f220008000a00 */
[----:B------:R-:W-:Y:S01]  /*5eb0*/  IMAD.MOV.U32 R13, RZ, RZ, RZ ;  /* 0x000000ffff0d7224 */ /* 0x000fe200078e00ff */
[----:B------:R-:W2:Y:S01]  /*5ec0*/  LDCU.64 UR4, c[0x4][0x8] ;  /* 0x01000100ff0477ac */ /* 0x000ea20008000a00 */
[----:B-1----:R-:W-:Y:S01]  /*5ed0*/  MOV R5, UR9 ;  /* 0x0000000900057c02 */ /* 0x002fe20008000f00 */
[----:B------:R-:W-:Y:S01]  /*5ee0*/  IMAD.U32 R4, RZ, RZ, UR8 ;  /* 0x00000008ff047e24 */ /* 0x000fe2000f8e00ff */
[----:B----4-:R-:W-:Y:S01]  /*5ef0*/  MOV R7, UR7 ;  /* 0x0000000700077c02 */ /* 0x010fe20008000f00 */
[----:B------:R-:W-:Y:S01]  /*5f00*/  IMAD.U32 R6, RZ, RZ, UR6 ;  /* 0x00000006ff067e24 */ /* 0x000fe2000f8e00ff */
[----:B--2---:R-:W-:Y:S01]  /*5f10*/  MOV R11, UR5 ;  /* 0x00000005000b7c02 */ /* 0x004fe20008000f00 */
[----:B------:R-:W-:Y:S02]  /*5f20*/  IMAD.U32 R10, RZ, RZ, UR4 ;  /* 0x00000004ff0a7e24 */ /* 0x000fe4000f8e00ff */
[----:B------:R-:W-:Y:S07]  /*5f30*/  LEPC R20, `(.L_x_109) ;  /* 0x000000001014794e */ /* 0x000fee0000000000 */
[----:B---3-5:R-:W-:Y:S05]  /*5f40*/  CALL.ABS.NOINC R14 ;  /* 0x000000000e007343 */ /* 0x028fea0003c00000 */
.L_x_109:
[----:B------:R-:W1:Y:S01]  /*5f50*/  LDCU.64 UR8, c[0x4][0x80] ;  /* 0x01001000ff0877ac */ /* 0x000e620008000a00 */
[----:B------:R-:W2:Y:S01]  /*5f60*/  LDC.64 R2, c[0x4][R2] ;  /* 0x0100000002027b82 */ /* 0x000ea20000000a00 */
[----:B------:R-:W-:Y:S02]  /*5f70*/  HFMA2 R12, -RZ, RZ, 0, 5.9604644775390625e-08 ;  /* 0x00000001ff0c7431 */ /* 0x000fe400000001ff */
[----:B------:R-:W-:Y:S02]  /*5f80*/  IMAD.MOV.U32 R8, RZ, RZ, 0x70 ;  /* 0x00000070ff087424 */ /* 0x000fe400078e00ff */
[----:B------:R-:W-:Y:S01]  /*5f90*/  IMAD.MOV.U32 R13, RZ, RZ, RZ ;  /* 0x000000ffff0d7224 */ /* 0x000fe200078e00ff */
[----:B------:R-:W3:Y:S01]  /*5fa0*/  LDCU.64 UR6, c[0x4][0x88] ;  /* 0x01001100ff0677ac */ /* 0x000ee20008000a00 */
[----:B------:R-:W4:Y:S01]  /*5fb0*/  LDCU.64 UR4, c[0x4][0x8] ;  /* 0x01000100ff0477ac */ /* 0x000f220008000a00 */
[----:B-1----:R-:W-:Y:S02]  /*5fc0*/  MOV R4, UR8 ;  /* 0x0000000800047c02 */ /* 0x002fe40008000f00 */
[----:B------:R-:W-:Y:S02]  /*5fd0*/  MOV R5, UR9 ;  /* 0x0000000900057c02 */ /* 0x000fe40008000f00 */
[----:B---3--:R-:W-:Y:S01]  /*5fe0*/  MOV R7, UR7 ;  /* 0x0000000700077c02 */ /* 0x008fe20008000f00 */
[----:B------:R-:W-:Y:S01]  /*5ff0*/  IMAD.U32 R6, RZ, RZ, UR6 ;  /* 0x00000006ff067e24 */ /* 0x000fe2000f8e00ff */
[----:B----4-:R-:W-:Y:S01]  /*6000*/  MOV R11, UR5 ;  /* 0x00000005000b7c02 */ /* 0x010fe20008000f00 */
[----:B------:R-:W-:Y:S02]  /*6010*/  IMAD.U32 R10, RZ, RZ, UR4 ;  /* 0x00000004ff0a7e24 */ /* 0x000fe4000f8e00ff */
[----:B------:R-:W-:Y:S07]  /*6020*/  LEPC R20, `(.L_x_108) ;  /* 0x000000001014794e */ /* 0x000fee0000000000 */
[----:B--2---:R-:W-:Y:S05]  /*6030*/  CALL.ABS.NOINC R2 ;  /* 0x0000000002007343 */ /* 0x004fea0003c00000 */
.L_x_108:
[----:B------:R-:W-:Y:S05]  /*6040*/  BSYNC.RECONVERGENT B6 ;  /* 0x0000000000067941 */ /* 0x000fea0003800200 */
.L_x_107:
[----:B------:R-:W-:Y:S01]  /*6050*/  ISETP.NE.U32.AND P4, PT, R86, RZ, PT ;  /* 0x000000ff5600720c */ /* 0x000fe20003f85070 */
[----:B------:R-:W-:Y:S01]  /*6060*/  UISETP.NE.AND UP2, UPT, UR50, URZ, UPT ;  /* 0x000000ff3200728c */ /* 0x000fe2000bf45270 */
[----:B------:R-:W-:Y:S01]  /*6070*/  ISETP.NE.U32.AND P2, PT, RZ, UR38, PT ;  /* 0x00000026ff007c0c */ /* 0x000fe2000bf45070 */
[----:B------:R-:W-:Y:S01]  /*6080*/  UISETP.NE.U32.AND UP1, UPT, UR44, URZ, UPT ;  /* 0x000000ff2c00728c */ /* 0x000fe2000bf25070 */
[----:B------:R-:W-:Y:S01]  /*6090*/  ISETP.NE.AND.EX P4, PT, R87, RZ, PT, P4 ;  /* 0x000000ff5700720c */ /* 0x000fe20003f85340 */
[----:B------:R-:W-:Y:S01]  /*60a0*/  UPLOP3.LUT UP0, UPT, UPT, UPT, UPT, 0x40, 0x4 ;  /* 0x000000000004789c */ /* 0x000fe20003f0e870 */
[----:B------:R-:W-:Y:S01]  /*60b0*/  ISETP.NE.AND.EX P2, PT, RZ, UR39, PT, P2 ;  /* 0x00000027ff007c0c */ /* 0x000fe2000bf45320 */
[----:B------:R-:W-:Y:S01]  /*60c0*/  UISETP.NE.AND.EX UP1, UPT, UR45, URZ, UPT, UP1 ;  /* 0x000000ff2d00728c */ /* 0x000fe2000bf25310 */
[----:B------:R-:W-:Y:S04]  /*60d0*/  PLOP3.LUT P1, PT, PT, PT, UP2, 0x80, 0x8 ;  /* 0x000000000008781c */ /* 0x000fe80003f2f028 */
[----:B------:R-:W-:Y:S06]  /*60e0*/  @UP2 UPLOP3.LUT UP0, UPT, UPT, UPT, UP1, 0x80, 0x8 ;  /* 0x000000000008289c */ /* 0x000fec0003f0f010 */
[----:B------:R-:W-:Y:S01]  /*60f0*/  PLOP3.LUT P0, PT, PT, PT, UP0, 0x80, 0x8 ;  /* 0x000000000008781c */ /* 0x000fe20003f0f008 */
[----:B------:R-:W-:Y:S01]  /*6100*/  @!UPT UIADD3 URZ, UPT, UPT, URZ, URZ, URZ ;  /* 0x000000fffffff290 */ /* 0x000fe2000fffe0ff */
[----:B------:R-:W-:Y:S11]  /*6110*/  BRA.U !UP1, `(.L_x_110) ;  /* 0x0000000109387547 */ /* 0x000ff6000b800000 */
[----:B------:R-:W-:Y:S01]  /*6120*/  UISETP.NE.U32.AND UP0, UPT, UR38, URZ, UPT ;  /* 0x000000ff2600728c */ /* 0x000fe2000bf05070 */
[----:B------:R-:W-:Y:S02]  /*6130*/  HFMA2 R0, -RZ, RZ, 0, 5.9604644775390625e-08 ;  /* 0x00000001ff007431 */ /* 0x000fe400000001ff */
[----:B------:R-:W-:Y:S01]  /*6140*/  IMAD.MOV.U32 R92, RZ, RZ, 0x1 ;  /* 0x00000001ff5c7424 */ /* 0x000fe200078e00ff */
[----:B------:R-:W-:Y:S06]  /*6150*/  UISETP.NE.AND.EX UP0, UPT, UR39, URZ, UPT, UP0 ;  /* 0x000000ff2700728c */ /* 0x000fec000bf05300 */
[----:B------:R-:W-:Y:S05]  /*6160*/  PLOP3.LUT P3, PT, PT, PT, UP0, 0x80, 0x8 ;  /* 0x000000000008781c */ /* 0x000fea0003f6f008 */
[----:B------:R-:W1:Y:S01]  /*6170*/  @UP0 LDCU.64 UR6, c[0x0][0x888] ;  /* 0x00011100ff0607ac */ /* 0x000e620008000a00 */
[----:B------:R-:W-:Y:S07]  /*6180*/  @UP0 UIMAD UR4, UR36, UR44, URZ ;  /* 0x0000002c240402a4 */ /* 0x000fee000f8e02ff */
[----:B------:R-:W-:Y:S01]  /*6190*/  @!P3 PRMT R92, R0, 0x7610, R92 ;  /* 0x00007610005cb816 */ /* 0x000fe2000000005c */
[----:B-1----:R-:W-:Y:S03]  /*61a0*/  @UP0 UIMAD.WIDE UR6, UR4, 0x4, UR6 ;  /* 0x00000004040608a5 */ /* 0x002fe6000f8e0206 */
[----:B------:R-:W1:Y:S03]  /*61b0*/  @!UP0 LDCU UR4, c[0x0][0x880] ;  /* 0x00011000ff0487ac */ /* 0x000e660008000800 */
[----:B------:R-:W-:Y:S01]  /*61c0*/  IMAD.U32 R2, RZ, RZ, UR6 ;  /* 0x00000006ff027e24 */ /* 0x000fe2000f8e00ff */
[----:B------:R-:W-:Y:S05]  /*61d0*/  MOV R3, UR7 ;  /* 0x0000000700037c02 */ /* 0x000fea0008000f00 */
[----:B-----5:R2:W5:Y:S02]  /*61e0*/  @P3 LDG.E R49, desc[UR46][R2.64] ;  /* 0x0000002e02313981 */ /* 0x020564000c1e1900 */
[----:B-12---:R-:W-:Y:S02]  /*61f0*/  @!P3 IMAD.U32 R49, RZ, RZ, UR4 ;  /* 0x00000004ff31be24 */ /* 0x006fe4000f8e00ff */
.L_x_110:
[----:B------:R-:W-:Y:S05]  /*6200*/  @!P4 BRA `(.L_x_111) ;  /* 0x000000000020c947 */ /* 0x000fea0003800000 */
[----:B------:R-:W-:Y:S04]  /*6210*/  ISETP.NE.U32.AND P3, PT, R84, RZ, PT ;  /* 0x000000ff5400720c */ /* 0x000fe80003f65070 */
[----:B------:R-:W-:Y:S11]  /*6220*/  ISETP.NE.AND.EX P3, PT, R85, RZ, PT, P3 ;  /* 0x000000ff5500720c */ /* 0x000ff60003f65330 */
[----:B------:R-:W-:Y:S02]  /*6230*/  @!UPT UIADD3 URZ, UPT, UPT, URZ, URZ, URZ ;  /* 0x000000fffffff290 */ /* 0x000fe4000fffe0ff */
[----:B------:R-:W1:Y:S01]  /*6240*/  @P3 LDC.64 R2, c[0x0][0x8a8] ;  /* 0x00022a00ff023b82 */ /* 0x000e620000000a00 */
[----:B------:R-:W-:Y:S04]  /*6250*/  @P3 IMAD R0, R86, UR36, RZ ;  /* 0x0000002456003c24 */ /* 0x000fe8000f8e02ff */
[----:B-1----:R-:W-:Y:S05]  /*6260*/  @P3 IMAD.WIDE R2, R0, 0x4, R2 ;  /* 0x0000000400023825 */ /* 0x002fea00078e0202 */
[----:B-----5:R1:W5:Y:S02]  /*6270*/  @P3 LDG.E R47, desc[UR46][R2.64] ;  /* 0x0000002e022f3981 */ /* 0x020364000c1e1900 */
[----:B-1----:R-:W2:Y:S02]  /*6280*/  @!P3 LDC R47, c[0x0][0x8a0] ;  /* 0x00022800ff2fbb82 */ /* 0x002ea40000000800 */
.L_x_111:
[----:B-----5:R-:W-:Y:S01]  /*6290*/  FSETP.NEU.AND P3, PT, R49, RZ, PT ;  /* 0x000000ff3100720b */ /* 0x020fe20003f6d000 */
[----:B------:R-:W-:Y:S01]  /*62a0*/  BSSY B1, `(.L_x_112) ;  /* 0x0000039000017945 */ /* 0x000fe20003800000 */
[----:B------:R-:W-:Y:S01]  /*62b0*/  SEL R3, RZ, 0xffffffff, P2 ;  /* 0xffffffffff037807 */ /* 0x000fe20001000000 */
[----:B------:R-:W-:Y:S01]  /*62c0*/  IMAD.MOV.U32 R61, RZ, RZ, 0x1 ;  /* 0x00000001ff3d7424 */ /* 0x000fe200078e00ff */
[----:B------:R-:W-:Y:S01]  /*62d0*/  @P1 LOP3.LUT P2, RZ, R92, 0xff, RZ, 0xc0, !PT ;  /* 0x000000ff5cff1812 */ /* 0x000fe2000784c0ff */
[----:B------:R-:W-:Y:S01]  /*62e0*/  IMAD R48, R45, 0x80, R46 ;  /* 0x000000802d307824 */ /* 0x000fe200078e022e */
[----:B------:R-:W-:Y:S01]  /*62f0*/  @P1 SEL R0, RZ, 0xffffffff, P3 ;  /* 0xffffffffff001807 */ /* 0x000fe20001800000 */
[----:B------:R-:W-:Y:S01]  /*6300*/  IMAD R110, R105, -0x10, R103 ;  /* 0xfffffff0696e7824 */ /* 0x000fe200078e0267 */
[----:B------:R-:W-:Y:S01]  /*6310*/  LOP3.LUT R101, R101, 0x1, RZ, 0x3c, !PT ;  /* 0x0000000165657812 */ /* 0x000fe200078e3cff */
[----:B------:R-:W-:Y:S01]  /*6320*/  IMAD.MOV.U32 R60, RZ, RZ, RZ ;  /* 0x000000ffff3c7224 */ /* 0x000fe200078e00ff */
[----:B------:R-:W-:Y:S02]  /*6330*/  @P0 SEL R0, R3, R0, !P2 ;  /* 0x0000000003000207 */ /* 0x000fe40005000000 */
[----:B------:R-:W-:Y:S02]  /*6340*/  CS2R R82, SRZ ;  /* 0x0000000000527805 */ /* 0x000fe4000001ff00 */
[----:B------:R-:W-:Y:S02]  /*6350*/  LEA R112, R45, UR48, 0x3 ;  /* 0x000000302d707c11 */ /* 0x000fe4000f8e18ff */
[----:B------:R-:W-:Y:S02]  /*6360*/  CS2R R80, SRZ ;  /* 0x0000000000507805 */ /* 0x000fe4000001ff00 */
[----:B------:R-:W-:Y:S02]  /*6370*/  @P1 LOP3.LUT R0, R0, 0x1, RZ, 0xc0, !PT ;  /* 0x0000000100001812 */ /* 0x000fe400078ec0ff */
[----:B------:R-:W-:Y:S02]  /*6380*/  CS2R R74, SRZ ;  /* 0x00000000004a7805 */ /* 0x000fe4000001ff00 */
[----:B------:R-:W-:Y:S02]  /*6390*/  PLOP3.LUT P2, PT, PT, PT, UP1, 0x80, 0x8 ;  /* 0x000000000008781c */ /* 0x000fe40003f4f018 */
[----:B------:R-:W-:Y:S02]  /*63a0*/  CS2R R72, SRZ ;  /* 0x0000000000487805 */ /* 0x000fe4000001ff00 */
[----:B------:R-:W-:Y:S02]  /*63b0*/  ISETP.NE.U32.OR P5, PT, R0, 0x1, !P1 ;  /* 0x000000010000780c */ /* 0x000fe40004fa5470 */
[----:B------:R-:W-:Y:S02]  /*63c0*/  CS2R R66, SRZ ;  /* 0x0000000000427805 */ /* 0x000fe4000001ff00 */
[----:B------:R-:W-:Y:S02]  /*63d0*/  LOP3.LUT P4, R108, R92, 0xff, RZ, 0xc0, !PT ;  /* 0x000000ff5c6c7812 */ /* 0x000fe4000788c0ff */
[----:B------:R-:W-:Y:S02]  /*63e0*/  CS2R R64, SRZ ;  /* 0x0000000000407805 */ /* 0x000fe4000001ff00 */
[----:B------:R-:W-:Y:S02]  /*63f0*/  SEL R2, RZ, 0xffffffff, P3 ;  /* 0xffffffffff027807 */ /* 0x000fe40001800000 */
[----:B------:R-:W-:Y:S02]  /*6400*/  CS2R R58, SRZ ;  /* 0x00000000003a7805 */ /* 0x000fe4000001ff00 */
[----:B------:R-:W-:Y:S02]  /*6410*/  P2R R111, PR, RZ, 0x20 ;  /* 0x00000020ff6f7803 */ /* 0x000fe40000000000 */
[----:B------:R-:W-:Y:S02]  /*6420*/  CS2R R56, SRZ ;  /* 0x0000000000387805 */ /* 0x000fe4000001ff00 */
[----:B------:R-:W-:Y:S02]  /*6430*/  @P2 SEL R2, R3, R2, !P4 ;  /* 0x0000000203022207 */ /* 0x000fe40006000000 */
[----:B------:R-:W-:Y:S02]  /*6440*/  @P5 SHF.L.U32 R0, R101, 0x1f, RZ ;  /* 0x0000001f65005819 */ /* 0x000fe400000006ff */
[----:B------:R-:W-:Y:S02]  /*6450*/  LOP3.LUT R2, R2, 0x1, RZ, 0xc0, !PT ;  /* 0x0000000102027812 */ /* 0x000fe400078ec0ff */
[----:B------:R1:W3:Y:S02]  /*6460*/  @P5 SYNCS.PHASECHK.TRANS64.TRYWAIT P1, [UR48+0x80], R0 ;  /* 0x00008000ff0055a7 */ /* 0x0002e40008021130 */
[----:B------:R-:W-:Y:S04]  /*6470*/  ISETP.NE.U32.AND P2, PT, R2, 0x1, PT ;  /* 0x000000010200780c */ /* 0x000fe80003f45070 */
[----:B------:R-:W-:Y:S02]  /*6480*/  P2R R62, PR, RZ, 0x4 ;  /* 0x00000004ff3e7803 */ /* 0x000fe40000000000 */
[----:B-1----:R-:W-:Y:S04]  /*6490*/  SHF.L.U32 R0, R100, 0x1f, RZ ;  /* 0x0000001f64007819 */ /* 0x002fe800000006ff */
[----:B------:R1:W4:Y:S01]  /*64a0*/  SYNCS.PHASECHK.TRANS64.TRYWAIT P0, [R112+URZ+0xf0], R0 ;  /* 0x0000f000700075a7 */ /* 0x00032200080011ff */
[----:B---3--:R-:W-:Y:S01]  /*64b0*/  @P5 SEL R61, RZ, 0x1, !P1 ;  /* 0x00000001ff3d5807 */ /* 0x008fe20004800000 */
[----:B-1----:R-:W-:Y:S06]  /*64c0*/  @!P5 BRA `(.L_x_113) ;  /* 0x000000000058d947 */ /* 0x002fec0003800000 */
[----:B------:R-:W-:Y:S01]  /*64d0*/  IMAD.MOV.U32 R83, RZ, RZ, RZ ;  /* 0x000000ffff537224 */ /* 0x000fe200078e00ff */
[----:B------:R-:W-:Y:S01]  /*64e0*/  ISETP.NE.AND P1, PT, R61, RZ, PT ;  /* 0x000000ff3d00720c */ /* 0x000fe20003f25270 */
[----:B------:R-:W-:Y:S01]  /*64f0*/  BSSY B0, `(.L_x_114) ;  /* 0x000000c000007945 */ /* 0x000fe20003800000 */
[----:B------:R-:W-:Y:S02]  /*6500*/  CS2R R58, SRZ ;  /* 0x00000000003a7805 */ /* 0x000fe4000001ff00 */
[----:B------:R-:W-:Y:S02]  /*6510*/  CS2R R56, SRZ ;  /* 0x0000000000387805 */ /* 0x000fe4000001ff00 */
[----:B------:R-:W-:Y:S02]  /*6520*/  CS2R R66, SRZ ;  /* 0x0000000000427805 */ /* 0x000fe4000001ff00 */
[----:B------:R-:W-:Y:S02]  /*6530*/  CS2R R64, SRZ ;  /* 0x0000000000407805 */ /* 0x000fe4000001ff00 */
[----:B------:R-:W-:Y:S02]  /*6540*/  CS2R R74, SRZ ;  /* 0x00000000004a7805 */ /* 0x000fe4000001ff00 */
[----:B------:R-:W-:Y:S02]  /*6550*/  CS2R R72, SRZ ;  /* 0x0000000000487805 */ /* 0x000fe4000001ff00 */
[----:B------:R-:W-:Y:S01]  /*6560*/  CS2R R80, SRZ ;  /* 0x0000000000507805 */ /* 0x000fe2000001ff00 */
[----:B------:R-:W-:Y:S06]  /*6570*/  @P1 BRA `(.L_x_115) ;  /* 0x00000000000c1947 */ /* 0x000fec0003800000 */
[----:B------:R-:W-:Y:S04]  /*6580*/  SHF.L.U32 R3, R101, 0x1f, RZ ;  /* 0x0000001f65037819 */ /* 0x000fe800000006ff */
[----:B------:R-:W1:Y:S02]  /*6590*/  SYNCS.PHASECHK.TRANS64.TRYWAIT P1, [UR48+0x80], R3 ;  /* 0x00008003ff0075a7 */ /* 0x000e640008021130 */
[----:B-1----:R-:W-:Y:S05]  /*65a0*/  @!P1 BRA `(.L_x_116) ;  /* 0x00000040005c9947 */ /* 0x002fea0003800000 */
.L_x_115:
[----:B------:R-:W-:Y:S05]  /*65b0*/  BSYNC B0 ;  /* 0x0000000000007941 */ /* 0x000fea0003800000 */
.L_x_114:
[----:B------:R-:W-:Y:S01]  /*65c0*/  ISETP.NE.AND P1, PT, R62, RZ, PT ;  /* 0x000000ff3e00720c */ /* 0x000fe20003f25270 */
[----:B------:R-:W-:Y:S11]  /*65d0*/  HFMA2 R60, -RZ, RZ, 0, 5.9604644775390625e-08 ;  /* 0x00000001ff3c7431 */ /* 0x000ff600000001ff */
[----:B------:R-:W-:Y:S01]  /*65e0*/  @!UPT UIADD3 URZ, UPT, UPT, URZ, URZ, URZ ;  /* 0x000000fffffff290 */ /* 0x000fe2000fffe0ff */
[----:B------:R3:W1:Y:S04]  /*65f0*/  @P1 LDS.128 R56, [R104] ;  /* 0x0000000068381984 */ /* 0x0006680000000c00 */
[----:B------:R3:W1:Y:S04]  /*6600*/  @P1 LDS.128 R64, [R103+0x10] ;  /* 0x0000100067401984 */ /* 0x0006680000000c00 */
[----:B------:R3:W1:Y:S04]  /*6610*/  @P1 LDS.128 R72, [R102+0x20] ;  /* 0x0000200066481984 */ /* 0x0006680000000c00 */
[----:B------:R3:W1:Y:S02]  /*6620*/  @P1 LDS.128 R80, [R110+0x30] ;  /* 0x000030006e501984 */ /* 0x0006640000000c00 */
.L_x_113:
[----:B------:R-:W-:Y:S05]  /*6630*/  BSYNC B1 ;  /* 0x0000000000017941 */ /* 0x000fea0003800000 */
.L_x_112:
[----:B-1----:R-:W-:Y:S04]  /*6640*/  SHF.R.U32.HI R2, RZ, 0x15, R48 ;  /* 0x00000015ff027819 */ /* 0x002fe80000011630 */
[----:B------:R-:W-:Y:S01]  /*6650*/  LOP3.LUT P1, RZ, R2, 0x3, R96, 0x48, !PT ;  /* 0x0000000302ff7812 */ /* 0x000fe20007824860 */
[----:B------:R-:W-:Y:S01]  /*6660*/  @!UPT UIADD3 URZ, UPT, UPT, URZ, URZ, URZ ;  /* 0x000000fffffff290 */ /* 0x000fe2000fffe0ff */
[----:B----4-:R-:W-:Y:S11]  /*6670*/  @P0 BRA `(.L_x_117) ;  /* 0x0000000000080947 */ /* 0x010ff60003800000 */
[----:B------:R-:W1:Y:S02]  /*6680*/  SYNCS.PHASECHK.TRANS64.TRYWAIT P0, [R112+URZ+0xf0], R0 ;  /* 0x0000f000700075a7 */ /* 0x000e6400080011ff */
[----:B-1----:R-:W-:Y:S05]  /*6690*/  @!P0 BRA `(.L_x_118) ;  /* 0x0000004000388947 */ /* 0x002fea0003800000 */
.L_x_117:
[----:B------:R-:W-:Y:S05]  /*66a0*/  @!P1 BRA `(.L_x_119) ;  /* 0x0000000000409947 */ /* 0x000fea0003800000 */
[----:B------:R-:W4:Y:S01]  /*66b0*/  LDCU.64 UR8, c[0x4][0x70] ;  /* 0x01000e00ff0877ac */ /* 0x000f220008000a00 */
[----:B------:R-:W-:Y:S01]  /*66c0*/  MOV R3, 0x0 ;  /* 0x0000000000037802 */ /* 0x000fe20000000f00 */
[----:B------:R-:W-:Y:S02]  /*66d0*/  HFMA2 R12, -RZ, RZ, 0, 5.9604644775390625e-08 ;  /* 0x00000001ff0c7431 */ /* 0x000fe400000001ff */
[----:B------:R-:W-:Y:S02]  /*66e0*/  IMAD.MOV.U32 R8, RZ, RZ, 0x192 ;  /* 0x00000192ff087424 */ /* 0x000fe400078e00ff */
[----:B------:R-:W-:Y:S01]  /*66f0*/  IMAD.MOV.U32 R13, RZ, RZ, RZ ;  /* 0x000000ffff0d7224 */ /* 0x000fe200078e00ff */
[----:B------:R-:W5:Y:S01]  /*6700*/  LDCU.64 UR6, c[0x4][0x78] ;  /* 0x01000f00ff0677ac */ /* 0x000f620008000a00 */
[----:B------:R-:W1:Y:S01]  /*6710*/  LDC.64 R2, c[0x4][R3] ;  /* 0x0100000003027b82 */ /* 0x000e620000000a00 */
[----:B------:R-:W2:Y:S01]  /*6720*/  LDCU.64 UR4, c[0x4][0x10] ;  /* 0x01000200ff0477ac */ /* 0x000ea20008000a00 */
[----:B----4-:R-:W-:Y:S01]  /*6730*/  MOV R5, UR9 ;  /* 0x0000000900057c02 */ /* 0x010fe20008000f00 */
[----:B------:R-:W-:Y:S01]  /*6740*/  IMAD.U32 R4, RZ, RZ, UR8 ;  /* 0x00000008ff047e24 */ /* 0x000fe2000f8e00ff */
[----:B-----5:R-:W-:Y:S01]  /*6750*/  MOV R7, UR7 ;  /* 0x0000000700077c02 */ /* 0x020fe20008000f00 */
[----:B------:R-:W-:Y:S01]  /*6760*/  IMAD.U32 R6, RZ, RZ, UR6 ;  /* 0x00000006ff067e24 */ /* 0x000fe2000f8e00ff */
[----:B--2---:R-:W-:Y:S01]  /*6770*/  MOV R11, UR5 ;  /* 0x00000005000b7c02 */ /* 0x004fe20008000f00 */
[----:B------:R-:W-:Y:S02]  /*6780*/  IMAD.U32 R10, RZ, RZ, UR4 ;  /* 0x00000004ff0a7e24 */ /* 0x000fe4000f8e00ff */
[----:B------:R-:W-:Y:S07]  /*6790*/  LEPC R20, `(.L_x_119) ;  /* 0x000000001014794e */ /* 0x000fee0000000000 */
[----:B-1-3--:R-:W-:Y:S05]  /*67a0*/  CALL.ABS.NOINC R2 ;  /* 0x0000000002007343 */ /* 0x00afea0003c00000 */
.L_x_119:
[----:B------:R-:W-:Y:S05]  /*67b0*/  WARPSYNC.ALL ;  /* 0x0000000000007948 */ /* 0x000fea0003800000 */
[----:B------:R-:W-:Y:S01]  /*67c0*/  R2UR UR4, R48 ;  /* 0x00000000300472ca */ /* 0x000fe200000e0000 */
[--C-:B------:R-:W-:Y:S01]  /*67d0*/  HADD2.F32 R50, -RZ, R56.reuse.H0_H0 ;  /* 0x20000038ff327230 */ /* 0x100fe20000004100 */
[----:B------:R-:W-:Y:S01]  /*67e0*/  ISETP.NE.AND P0, PT, R106, RZ, PT ;  /* 0x000000ff6a00720c */ /* 0x000fe20003f05270 */
[----:B------:R-:W-:Y:S01]  /*67f0*/  HADD2.F32 R51, -RZ, R56.H1_H1 ;  /* 0x30000038ff337230 */ /* 0x000fe20000004100 */
[----:B------:R-:W-:Y:S01]  /*6800*/  BSSY.RECONVERGENT B0, `(.L_x_120) ;  /* 0x000008a000007945 */ /* 0x000fe20003800200 */
[--C-:B------:R-:W-:Y:S08]  /*6810*/  HADD2.F32 R52, -RZ, R57.reuse.H0_H0 ;  /* 0x20000039ff347230 */ /* 0x100ff00000004100 */
[----:B------:R-:W1:Y:S02]  /*6820*/  LDTM.x32 R4, tmem[UR4] ;  /* 0x00000004000479ee */ /* 0x000e6400082c0000 */
[C---:B-12---:R-:W-:Y:S01]  /*6830*/  FMUL R0, R47.reuse, R4 ;  /* 0x000000042f007220 */ /* 0x046fe20000400000 */
[C---:B------:R-:W-:Y:S01]  /*6840*/  FMUL R2, R47.reuse, R5 ;  /* 0x000000052f027220 */ /* 0x040fe20000400000 */
[C---:B------:R-:W-:Y:S01]  /*6850*/  FMUL R4, R47.reuse, R8 ;  /* 0x000000082f047220 */ /* 0x040fe20000400000 */
[----:B------:R-:W-:Y:S01]  /*6860*/  FMUL R3, R47, R6 ;  /* 0x000000062f037220 */ /* 0x000fe20000400000 */
[C---:B------:R-:W-:Y:S01]  /*6870*/  FFMA R0, R49.reuse, R50, R0 ;  /* 0x0000003231007223 */ /* 0x040fe20000000000 */
[----:B------:R-:W-:Y:S01]  /*6880*/  FFMA R2, R49, R51, R2 ;  /* 0x0000003331027223 */ /* 0x000fe20000000002 */
[C---:B------:R-:W-:Y:S01]  /*6890*/  FMUL R5, R47.reuse, R9 ;  /* 0x000000092f057220 */ /* 0x040fe20000400000 */
        /* <DEDUP_REMOVED lines=16> */
[----:B------:R-:W-:Y:S02]  /*69a0*/  HADD2.F32 R32, -RZ, R57.H1_H1 ;  /* 0x30000039ff207230 */ /* 0x000fe40000004100 */
[C---:B------:R-:W-:Y:S01]  /*69b0*/  FMUL R26, R47.reuse, R30 ;  /* 0x0000001e2f1a7220 */ /* 0x040fe20000400000 */
[----:B------:R-:W-:Y:S01]  /*69c0*/  FMUL R29, R47, R33 ;  /* 0x000000212f1d7220 */ /* 0x000fe20000400000 */
[--C-:B------:R-:W-:Y:S02]  /*69d0*/  HADD2.F32 R33, -RZ, R58.reuse.H0_H0 ;  /* 0x2000003aff217230 */ /* 0x100fe40000004100 */
[----:B------:R-:W-:Y:S01]  /*69e0*/  FFMA R3, R49, R52, R3 ;  /* 0x0000003431037223 */ /* 0x000fe20000000003 */
[C---:B------:R-:W-:Y:S01]  /*69f0*/  FMUL R7, R47.reuse, R7 ;  /* 0x000000072f077220 */ /* 0x040fe20000400000 */
[----:B------:R-:W-:Y:S01]  /*6a00*/  FMUL R30, R47, R34 ;  /* 0x000000222f1e7220 */ /* 0x000fe20000400000 */
[----:B------:R-:W-:Y:S01]  /*6a10*/  HADD2.F32 R34, -RZ, R58.H1_H1 ;  /* 0x3000003aff227230 */ /* 0x000fe20000004100 */
[----:B------:R-:W-:Y:S01]  /*6a20*/  F2FP.F16.F32.PACK_AB R52, R2, R0 ;  /* 0x000000000234723e */ /* 0x000fe200000000ff */
[--C-:B------:R-:W-:Y:S02]  /*6a30*/  HADD2.F32 R0, -RZ, R59.reuse.H0_H0 ;  /* 0x2000003bff007230 */ /* 0x100fe40000004100 */
[C---:B------:R-:W-:Y:S01]  /*6a40*/  FFMA R7, R49.reuse, R32, R7 ;  /* 0x0000002031077223 */ /* 0x040fe20000000007 */
[----:B------:R-:W-:Y:S02]  /*6a50*/  HADD2.F32 R2, -RZ, R59.H1_H1 ;  /* 0x3000003bff027230 */ /* 0x000fe40000004100 */
[C---:B------:R-:W-:Y:S01]  /*6a60*/  FFMA R4, R49.reuse, R33, R4 ;  /* 0x0000002131047223 */ /* 0x040fe20000000004 */
[C---:B------:R-:W-:Y:S01]  /*6a70*/  FFMA R5, R49.reuse, R34, R5 ;  /* 0x0000002231057223 */ /* 0x040fe20000000005 */
[----:B------:R-:W-:Y:S01]  /*6a80*/  FFMA R6, R49, R0, R6 ;  /* 0x0000000031067223 */ /* 0x000fe20000000006 */
[--C-:B------:R-:W-:Y:S02]  /*6a90*/  HADD2.F32 R0, -RZ, R64.reuse.H0_H0 ;  /* 0x20000040ff007230 */ /* 0x100fe40000004100 */
[----:B------:R-:W-:Y:S01]  /*6aa0*/  FMUL R11, R47, R11 ;  /* 0x0000000b2f0b7220 */ /* 0x000fe20000400000 */
[----:B------:R-:W-:Y:S01]  /*6ab0*/  F2FP.F16.F32.PACK_AB R53, R7, R3 ;  /* 0x000000030735723e */ /* 0x000fe200000000ff */
[--C-:B------:R-:W-:Y:S02]  /*6ac0*/  HADD2.F32 R3, -RZ, R65.reuse.H0_H0 ;  /* 0x20000041ff037230 */ /* 0x100fe40000004100 */
[----:B------:R-:W-:Y:S01]  /*6ad0*/  FMUL R15, R47, R15 ;  /* 0x0000000f2f0f7220 */ /* 0x000fe20000400000 */
[C---:B------:R-:W-:Y:S01]  /*6ae0*/  FFMA R11, R49.reuse, R2, R11 ;  /* 0x00000002310b7223 */ /* 0x040fe2000000000b */
[----:B------:R-:W-:Y:S02]  /*6af0*/  HADD2.F32 R2, -RZ, R64.H1_H1 ;  /* 0x30000040ff027230 */ /* 0x000fe40000004100 */
[----:B------:R-:W-:Y:S01]  /*6b00*/  FFMA R8, R49, R0, R8 ;  /* 0x0000000031087223 */ /* 0x000fe20000000008 */
[----:B------:R-:W-:Y:S02]  /*6b10*/  HADD2.F32 R0, -RZ, R65.H1_H1 ;  /* 0x30000041ff007230 */ /* 0x000fe40000004100 */
[C---:B------:R-:W-:Y:S01]  /*6b20*/  FMUL R19, R47.reuse, R19 ;  /* 0x000000132f137220 */ /* 0x040fe20000400000 */
[----:B------:R-:W-:Y:S01]  /*6b30*/  FMUL R23, R47, R23 ;  /* 0x000000172f177220 */ /* 0x000fe20000400000 */
[C---:B------:R-:W-:Y:S01]  /*6b40*/  FFMA R9, R49.reuse, R2, R9 ;  /* 0x0000000231097223 */ /* 0x040fe20000000009 */
[C---:B------:R-:W-:Y:S01]  /*6b50*/  FFMA R10, R49.reuse, R3, R10 ;  /* 0x00000003310a7223 */ /* 0x040fe2000000000a */
[----:B------:R-:W-:Y:S01]  /*6b60*/  FFMA R15, R49, R0, R15 ;  /* 0x00000000310f7223 */ /* 0x000fe2000000000f */
[--C-:B------:R-:W-:Y:S02]  /*6b70*/  HADD2.F32 R2, -RZ, R66.reuse.H0_H0 ;  /* 0x20000042ff027230 */ /* 0x100fe40000004100 */
[----:B------:R-:W-:Y:S01]  /*6b80*/  FMUL R27, R47, R27 ;  /* 0x0000001b2f1b7220 */ /* 0x000fe20000400000 */
[----:B------:R-:W-:Y:S01]  /*6b90*/  HADD2.F32 R0, -RZ, R66.H1_H1 ;  /* 0x30000042ff007230 */ /* 0x000fe20000004100 */
[----:B------:R-:W-:Y:S01]  /*6ba0*/  F2FP.F16.F32.PACK_AB R54, R5, R4 ;  /* 0x000000040536723e */ /* 0x000fe200000000ff */
[--C-:B------:R-:W-:Y:S02]  /*6bb0*/  HADD2.F32 R3, -RZ, R67.reuse.H0_H0 ;  /* 0x20000043ff037230 */ /* 0x100fe40000004100 */
[C---:B------:R-:W-:Y:S01]  /*6bc0*/  FFMA R12, R49.reuse, R2, R12 ;  /* 0x00000002310c7223 */ /* 0x040fe2000000000c */
[--C-:B------:R-:W-:Y:S02]  /*6bd0*/  HADD2.F32 R2, -RZ, R72.reuse.H0_H0 ;  /* 0x20000048ff027230 */ /* 0x100fe40000004100 */
[C---:B------:R-:W-:Y:S01]  /*6be0*/  FFMA R13, R49.reuse, R0, R13 ;  /* 0x00000000310d7223 */ /* 0x040fe2000000000d */
[----:B------:R-:W-:Y:S02]  /*6bf0*/  HADD2.F32 R0, -RZ, R67.H1_H1 ;  /* 0x30000043ff007230 */ /* 0x000fe40000004100 */
[----:B------:R-:W-:Y:S01]  /*6c00*/  FFMA R14, R49, R3, R14 ;  /* 0x00000003310e7223 */ /* 0x000fe2000000000e */
[----:B------:R-:W-:Y:S01]  /*6c10*/  HADD2.F32 R3, -RZ, R72.H1_H1 ;  /* 0x30000048ff037230 */ /* 0x000fe20000004100 */
[----:B------:R-:W-:Y:S01]  /*6c20*/  F2FP.F16.F32.PACK_AB R55, R11, R6 ;  /* 0x000000060b37723e */ /* 0x000fe200000000ff */
[----:B------:R-:W-:Y:S01]  /*6c30*/  FMUL R31, R47, R31 ;  /* 0x0000001f2f1f7220 */ /* 0x000fe20000400000 */
[C---:B------:R-:W-:Y:S01]  /*6c40*/  FFMA R19, R49.reuse, R0, R19 ;  /* 0x0000000031137223 */ /* 0x040fe20000000013 */
[--C-:B------:R-:W-:Y:S02]  /*6c50*/  HADD2.F32 R0, -RZ, R73.reuse.H0_H0 ;  /* 0x20000049ff007230 */ /* 0x100fe40000004100 */
[C---:B------:R-:W-:Y:S01]  /*6c60*/  FFMA R16, R49.reuse, R2, R16 ;  /* 0x0000000231107223 */ /* 0x040fe20000000010 */
[----:B------:R1:W-:Y:S01]  /*6c70*/  STS.128 [R104], R52 ;  /* 0x0000003468007388 */ /* 0x0003e20000000c00 */
[C---:B------:R-:W-:Y:S01]  /*6c80*/  FFMA R17, R49.reuse, R3, R17 ;  /* 0x0000000331117223 */ /* 0x040fe20000000011 */
[----:B------:R-:W-:Y:S02]  /*6c90*/  HADD2.F32 R2, -RZ, R73.H1_H1 ;  /* 0x30000049ff027230 */ /* 0x000fe40000004100 */
[----:B------:R-:W-:Y:S01]  /*6ca0*/  FFMA R18, R49, R0, R18 ;  /* 0x0000000031127223 */ /* 0x000fe20000000012 */
[--C-:B------:R-:W-:Y:S01]  /*6cb0*/  HADD2.F32 R0, -RZ, R74.reuse.H0_H0 ;  /* 0x2000004aff007230 */ /* 0x100fe20000004100 */
[----:B------:R-:W-:Y:S01]  /*6cc0*/  F2FP.F16.F32.PACK_AB R8, R9, R8 ;  /* 0x000000080908723e */ /* 0x000fe200000000ff */
[--C-:B------:R-:W-:Y:S02]  /*6cd0*/  HADD2.F32 R3, -RZ, R75.reuse.H0_H0 ;  /* 0x2000004bff037230 */ /* 0x100fe40000004100 */
[C---:B------:R-:W-:Y:S01]  /*6ce0*/  FFMA R23, R49.reuse, R2, R23 ;  /* 0x0000000231177223 */ /* 0x040fe20000000017 */
[----:B------:R-:W-:Y:S02]  /*6cf0*/  HADD2.F32 R2, -RZ, R74.H1_H1 ;  /* 0x3000004aff027230 */ /* 0x000fe40000004100 */
[----:B------:R-:W-:Y:S01]  /*6d00*/  FFMA R20, R49, R0, R20 ;  /* 0x0000000031147223 */ /* 0x000fe20000000014 */
[----:B------:R-:W-:Y:S01]  /*6d10*/  HADD2.F32 R0, -RZ, R75.H1_H1 ;  /* 0x3000004bff007230 */ /* 0x000fe20000004100 */
[----:B------:R-:W-:Y:S01]  /*6d20*/  F2FP.F16.F32.PACK_AB R9, R15, R10 ;  /* 0x0000000a0f09723e */ /* 0x000fe200000000ff */
[----:B------:R-:W-:Y:S02]  /*6d30*/  HADD2.F32 R4, -RZ, R83.H0_H0 ;  /* 0x20000053ff047230 */ /* 0x000fe40000004100 */
[C---:B------:R-:W-:Y:S01]  /*6d40*/  FFMA R21, R49.reuse, R2, R21 ;  /* 0x0000000231157223 */ /* 0x040fe20000000015 */
[C---:B------:R-:W-:Y:S01]  /*6d50*/  FFMA R22, R49.reuse, R3, R22 ;  /* 0x0000000331167223 */ /* 0x040fe20000000016 */
[----:B------:R-:W-:Y:S01]  /*6d60*/  FFMA R27, R49, R0, R27 ;  /* 0x00000000311b7223 */ /* 0x000fe2000000001b */
[--C-:B------:R-:W-:Y:S01]  /*6d70*/  HADD2.F32 R2, -RZ, R80.reuse.H0_H0 ;  /* 0x20000050ff027230 */ /* 0x100fe20000004100 */
[----:B------:R-:W-:Y:S01]  /*6d80*/  F2FP.F16.F32.PACK_AB R10, R13, R12 ;  /* 0x0000000c0d0a723e */ /* 0x000fe200000000ff */
[----:B------:R-:W-:Y:S01]  /*6d90*/  HADD2.F32 R0, -RZ, R80.H1_H1 ;  /* 0x30000050ff007230 */ /* 0x000fe20000004100 */
[----:B------:R-:W-:Y:S01]  /*6da0*/  F2FP.F16.F32.PACK_AB R11, R19, R14 ;  /* 0x0000000e130b723e */ /* 0x000fe200000000ff */
[--C-:B------:R-:W-:Y:S02]  /*6db0*/  HADD2.F32 R3, -RZ, R81.reuse.H0_H0 ;  /* 0x20000051ff037230 */ /* 0x100fe40000004100 */
[C---:B------:R-:W-:Y:S01]  /*6dc0*/  FFMA R24, R49.reuse, R2, R24 ;  /* 0x0000000231187223 */ /* 0x040fe20000000018 */
[--C-:B------:R-:W-:Y:S02]  /*6dd0*/  HADD2.F32 R2, -RZ, R82.reuse.H0_H0 ;  /* 0x20000052ff027230 */ /* 0x100fe40000004100 */
[C---:B------:R-:W-:Y:S01]  /*6de0*/  FFMA R25, R49.reuse, R0, R25 ;  /* 0x0000000031197223 */ /* 0x040fe20000000019 */
[----:B------:R1:W-:Y:S01]  /*6df0*/  STS.128 [R103+0x10], R8 ;  /* 0x0000100867007388 */ /* 0x0003e20000000c00 */
[----:B------:R-:W-:Y:S02]  /*6e00*/  HADD2.F32 R0, -RZ, R81.H1_H1 ;  /* 0x30000051ff007230 */ /* 0x000fe40000004100 */
[----:B------:R-:W-:Y:S01]  /*6e10*/  FFMA R26, R49, R3, R26 ;  /* 0x00000003311a7223 */ /* 0x000fe2000000001a */
[----:B------:R-:W-:Y:S01]  /*6e20*/  HADD2.F32 R3, -RZ, R82.H1_H1 ;  /* 0x30000052ff037230 */ /* 0x000fe20000004100 */
[----:B------:R-:W-:Y:S01]  /*6e30*/  F2FP.F16.F32.PACK_AB R16, R17, R16 ;  /* 0x000000101110723e */ /* 0x000fe200000000ff */
[----:B------:R-:W-:Y:S01]  /*6e40*/  HADD2.F32 R5, -RZ, R83.H1_H1 ;  /* 0x30000053ff057230 */ /* 0x000fe20000004100 */
[----:B------:R-:W-:Y:S01]  /*6e50*/  F2FP.F16.F32.PACK_AB R17, R23, R18 ;  /* 0x000000121711723e */ /* 0x000fe200000000ff */
[----:B------:R-:W-:Y:S01]  /*6e60*/  FFMA R31, R49, R0, R31 ;  /* 0x00000000311f7223 */ /* 0x000fe2000000001f */
[----:B------:R-:W-:Y:S01]  /*6e70*/  FMUL R35, R47, R35 ;  /* 0x000000232f237220 */ /* 0x000fe20000400000 */
[----:B------:R-:W-:Y:S01]  /*6e80*/  F2FP.F16.F32.PACK_AB R18, R21, R20 ;  /* 0x000000141512723e */ /* 0x000fe200000000ff */
[----:B------:R-:W-:Y:S01]  /*6e90*/  FFMA R28, R49, R2, R28 ;  /* 0x00000002311c7223 */ /* 0x000fe2000000001c */
[----:B------:R-:W-:Y:S01]  /*6ea0*/  F2FP.F16.F32.PACK_AB R19, R27, R22 ;  /* 0x000000161b13723e */ /* 0x000fe200000000ff */
[C---:B------:R-:W-:Y:S01]  /*6eb0*/  FFMA R29, R49.reuse, R3, R29 ;  /* 0x00000003311d7223 */ /* 0x040fe2000000001d */
[C---:B------:R-:W-:Y:S01]  /*6ec0*/  FFMA R30, R49.reuse, R4, R30 ;  /* 0x00000004311e7223 */ /* 0x040fe2000000001e */
[----:B------:R-:W-:Y:S01]  /*6ed0*/  FFMA R35, R49, R5, R35 ;  /* 0x0000000531237223 */ /* 0x000fe20000000023 */
[----:B------:R-:W-:Y:S01]  /*6ee0*/  F2FP.F16.F32.PACK_AB R24, R25, R24 ;  /* 0x000000181918723e */ /* 0x000fe200000000ff */
[----:B------:R1:W-:Y:S01]  /*6ef0*/  STS.128 [R102+0x20], R16 ;  /* 0x0000201066007388 */ /* 0x0003e20000000c00 */
[----:B------:R-:W-:Y:S02]  /*6f00*/  F2FP.F16.F32.PACK_AB R25, R31, R26 ;  /* 0x0000001a1f19723e */ /* 0x000fe400000000ff */
[----:B------:R-:W-:Y:S02]  /*6f10*/  F2FP.F16.F32.PACK_AB R26, R29, R28 ;  /* 0x0000001c1d1a723e */ /* 0x000fe400000000ff */
[----:B------:R-:W-:Y:S05]  /*6f20*/  F2FP.F16.F32.PACK_AB R27, R35, R30 ;  /* 0x0000001e231b723e */ /* 0x000fea00000000ff */
[----:B------:R1:W-:Y:S01]  /*6f30*/  STS.128 [R110+0x30], R24 ;  /* 0x000030186e007388 */ /* 0x0003e20000000c00 */
[----:B------:R-:W-:Y:S01]  /*6f40*/  @!PT LDS RZ, [RZ] ;  /* 0x00000000fffff984 */ /* 0x000fe20000000800 */
[----:B------:R-:W-:Y:S01]  /*6f50*/  @!PT LDS RZ, [RZ] ;  /* 0x00000000fffff984 */ /* 0x000fe20000000800 */
[----:B------:R-:W-:Y:S01]  /*6f60*/  @!PT LDS RZ, [RZ] ;  /* 0x00000000fffff984 */ /* 0x000fe20000000800 */
[----:B------:R-:W-:Y:S01]  /*6f70*/  @!PT LDS RZ, [RZ] ;  /* 0x00000000fffff984 */ /* 0x000fe20000000800 */
[----:B------:R2:W-:Y:S07]  /*6f80*/  MEMBAR.ALL.CTA ;  /* 0x0000000000007992 */ /* 0x0005ee0000008000 */
[----:B--2---:R-:W2:Y:S02]  /*6f90*/  FENCE.VIEW.ASYNC.S ;  /* 0x00000000000073c6 */ /* 0x004ea40000000000 */
[----:B--2---:R-:W-:Y:S06]  /*6fa0*/  BAR.SYNC.DEFER_BLOCKING 0x1, 0x80 ;  /* 0x0042000000007b1d */ /* 0x004fec0000010000 */
[----:B------:R-:W-:Y:S05]  /*6fb0*/  @P0 BRA `(.L_x_121) ;  /* 0x0000000000380947 */ /* 0x000fea0003800000 */
[----:B------:R-:W-:Y:S02]  /*6fc0*/  UIADD3 UR4, UPT, UPT, UR48, 0x200, URZ ;  /* 0x0000020030047890 */ /* 0x000fe4000fffe0ff */
[----:B------:R-:W-:Y:S01]  /*6fd0*/  UIADD3 UR8, UP0, UPT, UR52, 0x680, URZ ;  /* 0x0000068034087890 */ /* 0x000fe2000ff1e0ff */
[----:B------:R-:W-:Y:S01]  /*6fe0*/  UMOV UR43, UR36 ;  /* 0x00000024002b7c82 */ /* 0x000fe20008000000 */
[----:B------:R-:W-:Y:S02]  /*6ff0*/  UIADD3 UR5, UPT, UPT, UR41, 0x80, URZ ;  /* 0x0000008029057890 */ /* 0x000fe4000fffe0ff */
[----:B------:R-:W-:Y:S01]  /*7000*/  MOV R97, UR4 ;  /* 0x0000000400617c02 */ /* 0x000fe20008000f00 */
[----:B------:R-:W-:Y:S02]  /*7010*/  UIADD3.X UR9, UPT, UPT, URZ, UR53, URZ, UP0, !UPT ;  /* 0x00000035ff097290 */ /* 0x000fe400087fe4ff */
[----:B------:R-:W-:Y:S01]  /*7020*/  UIADD3 UR4, UPT, UPT, UR48, 0x1200, URZ ;  /* 0x0000120030047890 */ /* 0x000fe2000fffe0ff */
[----:B------:R-:W-:Y:S01]  /*7030*/  R2UR UR40, R97 ;  /* 0x00000000612872ca */ /* 0x000fe200000e0000 */
[----:B------:R-:W-:Y:S01]  /*7040*/  UMOV UR6, UR42 ;  /* 0x0000002a00067c82 */ /* 0x000fe20008000000 */
[----:B------:R-:W-:Y:S11]  /*7050*/  UMOV UR7, UR36 ;  /* 0x0000002400077c82 */ /* 0x000ff60008000000 */
[----:B------:R2:W-:Y:S01]  /*7060*/  UTMASTG.3D [UR40], [UR8] ;  /* 0x00000028080073b5 */ /* 0x0005e20008010000 */
[----:B------:R2:W-:Y:S01]  /*7070*/  UTMASTG.3D [UR4], [UR8] ;  /* 0x00000004080073b5 */ /* 0x0005e20008010000 */
[----:B------:R0:W-:Y:S01]  /*7080*/  UTMACMDFLUSH ;  /* 0x00000000000079b7 */ /* 0x0001e20000000000 */
[----:B--2---:R-:W-:Y:S04]  /*7090*/  DEPBAR.LE SB0, 0x1 ;  /* 0x000080400000791a */ /* 0x004fe80000000000 */
.L_x_121:
[----:B------:R-:W-:Y:S05]  /*70a0*/  BSYNC.RECONVERGENT B0 ;  /* 0x0000000000007941 */ /* 0x000fea0003800200 */
.L_x_120:
[----:B------:R-:W-:Y:S01]  /*70b0*/  BAR.SYNC.DEFER_BLOCKING 0x1, 0x80 ;  /* 0x0042000000007b1d */ /* 0x000fe20000010000 */
[----:B------:R-:W-:Y:S01]  /*70c0*/  ISETP.NE.AND P1, PT, R111, RZ, PT ;  /* 0x000000ff6f00720c */ /* 0x000fe20003f25270 */
[----:B------:R-:W-:Y:S01]  /*70d0*/  UISETP.NE.AND UP0, UPT, UR49, URZ, UPT ;  /* 0x000000ff3100728c */ /* 0x000fe2000bf05270 */
[----:B------:R-:W-:Y:S11]  /*70e0*/  LEA R2, R60, UR48, 0x3 ;  /* 0x000000303c027c11 */ /* 0x000ff6000f8e18ff */
[----:B------:R-:W-:Y:S01]  /*70f0*/  @P1 SHF.L.U32 R3, R101, 0x1f, RZ ;  /* 0x0000001f65031819 */ /* 0x000fe200000006ff */
[----:B------:R-:W-:Y:S06]  /*7100*/  BRA.U !UP0, `(.L_x_122) ;  /* 0x0000000108247547 */ /* 0x000fec000b800000 */
[----:B------:R-:W-:Y:S01]  /*7110*/  IMAD.U32 R4, RZ, RZ, UR51 ;  /* 0x00000033ff047e24 */ /* 0x000fe2000f8e00ff */
[----:B------:R-:W-:Y:S01]  /*7120*/  MOV R0, UR37 ;  /* 0x0000002500007c02 */ /* 0x000fe20008000f00 */
[----:B------:R-:W-:Y:S03]  /*7130*/  UIADD3 UR51, UPT, UPT, UR51, 0x1, URZ ;  /* 0x0000000133337890 */ /* 0x000fe6000fffe0ff */
[----:B------:R-:W-:Y:S01]  /*7140*/  @P1 LEA R4, R4, UR48, 0x3 ;  /* 0x0000003004041c11 */ /* 0x000fe2000f8e18ff */
[----:B------:R-:W-:Y:S04]  /*7150*/  UISETP.NE.AND UP0, UPT, UR51, 0x4, UPT ;  /* 0x000000043300788c */ /* 0x000fe8000bf05270 */
[----:B------:R-:W-:Y:S01]  /*7160*/  @P1 VIADD R4, R4, 0xa0 ;  /* 0x000000a004041836 */ /* 0x000fe20000000000 */
[----:B------:R-:W-:Y:S04]  /*7170*/  USEL UR51, UR51, URZ, UP0 ;  /* 0x000000ff33337287 */ /* 0x000fe80008000000 */
[----:B------:R-:W-:Y:S04]  /*7180*/  @P1 PRMT R0, R0, 0x654, R4 ;  /* 0x0000065400001816 */ /* 0x000fe80000000004 */
[----:B------:R2:W-:Y:S04]  /*7190*/  @P1 SYNCS.ARRIVE.TRANS64.RED.A1T0 RZ, [R0+URZ], RZ ;  /* 0x000000ff00ff19a7 */ /* 0x0005e800081004ff */
.L_x_122:
[----:B------:R-:W4:Y:S01]  /*71a0*/  @P1 SYNCS.PHASECHK.TRANS64.TRYWAIT P0, [R2+URZ+0x80], R3 ;  /* 0x00008003020015a7 */ /* 0x000f2200080011ff */
[----:B------:R-:W-:Y:S01]  /*71b0*/  BSSY B1, `(.L_x_123) ;  /* 0x0000016000017945 */ /* 0x000fe20003800000 */
[----:B----4-:R-:W-:Y:S03]  /*71c0*/  @P1 SEL R61, RZ, 0x1, !P0 ;  /* 0x00000001ff3d1807 */ /* 0x010fe60004000000 */
[----:B------:R-:W-:Y:S05]  /*71d0*/  @!P1 BRA `(.L_x_124) ;  /* 0x00000000004c9947 */ /* 0x000fea0003800000 */
[----:B------:R-:W-:Y:S01]  /*71e0*/  ISETP.NE.AND P0, PT, R61, RZ, PT ;  /* 0x000000ff3d00720c */ /* 0x000fe20003f05270 */
[----:B------:R-:W-:Y:S01]  /*71f0*/  BSSY B0, `(.L_x_125) ;  /* 0x000000b000007945 */ /* 0x000fe20003800000 */
[----:B------:R-:W-:Y:S11]  /*7200*/  ISETP.NE.AND P1, PT, R62, RZ, PT ;  /* 0x000000ff3e00720c */ /* 0x000ff60003f25270 */
[----:B------:R-:W-:Y:S02]  /*7210*/  @!UPT UIADD3 URZ, UPT, UPT, URZ, URZ, URZ ;  /* 0x000000fffffff290 */ /* 0x000fe4000fffe0ff */
[C---:B------:R-:W-:Y:S01]  /*7220*/  @P1 IMAD R6, R60.reuse, 0x2000, R104 ;  /* 0x000020003c061824 */ /* 0x040fe200078e0268 */
[C---:B------:R-:W-:Y:S01]  /*7230*/  @P1 LEA R4, R60.reuse, R102, 0xd ;  /* 0x000000663c041211 */ /* 0x040fe200078e68ff */
[C---:B------:R-:W-:Y:S02]  /*7240*/  @P1 IMAD R5, R60.reuse, 0x2000, R103 ;  /* 0x000020003c051824 */ /* 0x040fe400078e0267 */
[----:B------:R-:W-:Y:S01]  /*7250*/  @P1 IMAD R3, R60, 0x2000, R110 ;  /* 0x000020003c031824 */ /* 0x000fe200078e026e */
[----:B------:R-:W-:Y:S06]  /*7260*/  @P0 BRA `(.L_x_126) ;  /* 0x00000000000c0947 */ /* 0x000fec0003800000 */
[----:B--2---:R-:W-:Y:S04]  /*7270*/  SHF.L.U32 R0, R101, 0x1f, RZ ;  /* 0x0000001f65007819 */ /* 0x004fe800000006ff */
[----:B------:R-:W2:Y:S02]  /*7280*/  SYNCS.PHASECHK.TRANS64.TRYWAIT P0, [R2+URZ+0x80], R0 ;  /* 0x00008000020075a7 */ /* 0x000ea400080011ff */
[----:B--2---:R-:W-:Y:S05]  /*7290*/  @!P0 BRA `(.L_x_127) ;  /* 0x00000034004c8947 */ /* 0x004fea0003800000 */
.L_x_126:
[----:B------:R-:W-:Y:S05]  /*72a0*/  BSYNC B0 ;  /* 0x0000000000007941 */ /* 0x000fea0003800000 */
.L_x_125:
[----:B------:R-:W-:Y:S02]  /*72b0*/  ISETP.NE.AND P0, PT, R62, RZ, PT ;  /* 0x000000ff3e00720c */ /* 0x000fe40003f05270 */
[----:B------:R-:W-:Y:S11]  /*72c0*/  IADD3 R60, PT, PT, R60, 0x1, RZ ;  /* 0x000000013c3c7810 */ /* 0x000ff60007ffe0ff */
[----:B------:R4:W1:Y:S04]  /*72d0*/  @P0 LDS.128 R56, [R6] ;  /* 0x0000000006380984 */ /* 0x0008680000000c00 */
[----:B------:R4:W1:Y:S04]  /*72e0*/  @P0 LDS.128 R64, [R5+0x10] ;  /* 0x0000100005400984 */ /* 0x0008680000000c00 */
[----:B------:R4:W1:Y:S04]  /*72f0*/  @P0 LDS.128 R72, [R4+0x20] ;  /* 0x0000200004480984 */ /* 0x0008680000000c00 */
[----:B------:R4:W1:Y:S02]  /*7300*/  @P0 LDS.128 R80, [R3+0x30] ;  /* 0x0000300003500984 */ /* 0x0008640000000c00 */
.L_x_124:
[----:B------:R-:W-:Y:S05]  /*7310*/  BSYNC B1 ;  /* 0x0000000000017941 */ /* 0x000fea0003800000 */
.L_x_123:
[----:B--2---:R-:W-:Y:S05]  /*7320*/  VIADD R0, R48, 0x20 ;  /* 0x0000002030007836 */ /* 0x004fea0000000000 */
[----:B------:R-:W-:Y:S04]  /*7330*/  SHF.R.U32.HI R0, RZ, 0x15, R0 ;  /* 0x00000015ff007819 */ /* 0x000fe80000011600 */
[----:B------:R-:W-:Y:S11]  /*7340*/  LOP3.LUT P0, RZ, R0, 0x3, R96, 0x48, !PT ;  /* 0x0000000300ff7812 */ /* 0x000ff60007804860 */
[----:B------:R-:W-:Y:S02]  /*7350*/  @!UPT UIADD3 URZ, UPT, UPT, URZ, URZ, URZ ;  /* 0x000000fffffff290 */ /* 0x000fe4000fffe0ff */
[----:B------:R-:W-:Y:S05]  /*7360*/  @!P0 BRA `(.L_x_128) ;  /* 0x0000000000408947 */ /* 0x000fea0003800000 */
[----:B------:R-:W2:Y:S01]  /*7370*/  LDCU.64 UR8, c[0x4][0x70] ;  /* 0x01000e00ff0877ac */ /* 0x000ea20008000a00 */
[----:B----4-:R-:W-:Y:S01]  /*7380*/  MOV R3, 0x0 ;  /* 0x0000000000037802 */ /* 0x010fe20000000f00 */
[----:B------:R-:W-:Y:S02]  /*7390*/  HFMA2 R12, -RZ, RZ, 0, 5.9604644775390625e-08 ;  /* 0x00000001ff0c7431 */ /* 0x000fe400000001ff */
[----:B-1----:R-:W-:Y:S02]  /*73a0*/  IMAD.MOV.U32 R8, RZ, RZ, 0x192 ;  /* 0x00000192ff087424 */ /* 0x002fe400078e00ff */
[----:B------:R-:W-:Y:S01]  /*73b0*/  IMAD.MOV.U32 R13, RZ, RZ, RZ ;  /* 0x000000ffff0d7224 */ /* 0x000fe200078e00ff */
[----:B------:R-:W1:Y:S01]  /*73c0*/  LDCU.64 UR6, c[0x4][0x78] ;  /* 0x01000f00ff0677ac */ /* 0x000e620008000a00 */
[----:B------:R-:W4:Y:S01]  /*73d0*/  LDC.64 R2, c[0x4][R3] ;  /* 0x0100000003027b82 */ /* 0x000f220000000a00 */
[----:B------:R-:W5:Y:S01]  /*73e0*/  LDCU.64 UR4, c[0x4][0x10] ;  /* 0x01000200ff0477ac */ /* 0x000f620008000a00 */
[----:B--2---:R-:W-:Y:S01]  /*73f0*/  MOV R5, UR9 ;  /* 0x0000000900057c02 */ /* 0x004fe20008000f00 */
[----:B------:R-:W-:Y:S01]  /*7400*/  IMAD.U32 R4, RZ, RZ, UR8 ;  /* 0x00000008ff047e24 */ /* 0x000fe2000f8e00ff */
[----:B-1----:R-:W-:Y:S01]  /*7410*/  MOV R7, UR7 ;  /* 0x0000000700077c02 */ /* 0x002fe20008000f00 */
[----:B------:R-:W-:Y:S01]  /*7420*/  IMAD.U32 R6, RZ, RZ, UR6 ;  /* 0x00000006ff067e24 */ /* 0x000fe2000f8e00ff */
[----:B-----5:R-:W-:Y:S01]  /*7430*/  MOV R11, UR5 ;  /* 0x00000005000b7c02 */ /* 0x020fe20008000f00 */
[----:B------:R-:W-:Y:S02]  /*7440*/  IMAD.U32 R10, RZ, RZ, UR4 ;  /* 0x00000004ff0a7e24 */ /* 0x000fe4000f8e00ff */
[----:B------:R-:W-:Y:S07]  /*7450*/  LEPC R20, `(.L_x_128) ;  /* 0x000000001014794e */ /* 0x000fee0000000000 */
[----:B---34-:R-:W-:Y:S05]  /*7460*/  CALL.ABS.NOINC R2 ;  /* 0x0000000002007343 */ /* 0x018fea0003c00000 */
.L_x_128:
[----:B------:R-:W-:Y:S05]  /*7470*/  WARPSYNC.ALL ;  /* 0x0000000000007948 */ /* 0x000fea0003800000 */
[----:B------:R-:W-:Y:S01]  /*7480*/  R2UR UR4, R48 ;  /* 0x00000000300472ca */ /* 0x000fe200000e0000 */
[--C-:B-1--4-:R-:W-:Y:S01]  /*7490*/  HADD2.F32 R3, -RZ, R56.reuse.H0_H0 ;  /* 0x20000038ff037230 */ /* 0x112fe20000004100 */
[----:B------:R-:W-:Y:S01]  /*74a0*/  ISETP.NE.AND P6, PT, R111, RZ, PT ;  /* 0x000000ff6f00720c */ /* 0x000fe20003fc5270 */
[--C-:B------:R-:W-:Y:S01]  /*74b0*/  HADD2.F32 R51, -RZ, R57.reuse.H1_H1 ;  /* 0x30000039ff337230 */ /* 0x100fe20000004100 */
[----:B------:R-:W-:Y:S01]  /*74c0*/  MOV R50, UR51 ;  /* 0x0000003300327c02 */ /* 0x000fe20008000f00 */
[----:B------:R-:W-:Y:S01]  /*74d0*/  BSSY.RECONVERGENT B0, `(.L_x_129) ;  /* 0x0000091000007945 */ /* 0x000fe20003800200 */
[----:B------:R-:W-:Y:S02]  /*74e0*/  MOV R63, UR37 ;  /* 0x00000025003f7c02 */ /* 0x000fe40008000f00 */
[----:B------:R-:W-:Y:S05]  /*74f0*/  ISETP.NE.AND P0, PT, R106, RZ, PT ;  /* 0x000000ff6a00720c */ /* 0x000fea0003f05270 */
[----:B------:R-:W1:Y:S02]  /*7500*/  LDTM.x32 R4, tmem[UR4+0x20] ;  /* 0x00002004000479ee */ /* 0x000e6400082c0000 */
[----:B------:R-:W-:Y:S04]  /*7510*/  @P6 LEA R50, R50, UR48, 0x3 ;  /* 0x0000003032326c11 */ /* 0x000fe8000f8e18ff */
[----:B------:R-:W-:Y:S04]  /*7520*/  @P6 IADD3 R50, PT, PT, R50, 0xa0, RZ ;  /* 0x000000a032326810 */ /* 0x000fe80007ffe0ff */
[----:B------:R-:W-:Y:S01]  /*7530*/  @P6 PRMT R63, R63, 0x654, R50 ;  /* 0x000006543f3f6816 */ /* 0x000fe20000000032 */
[----:B------:R-:W-:Y:S02]  /*7540*/  HADD2.F32 R50, -RZ, R57.H0_H0 ;  /* 0x20000039ff327230 */ /* 0x000fe40000004100 */
[C---:B-1----:R-:W-:Y:S01]  /*7550*/  FMUL R0, R47.reuse, R4 ;  /* 0x000000042f007220 */ /* 0x042fe20000400000 */
[----:B------:R-:W-:Y:S02]  /*7560*/  HADD2.F32 R4, -RZ, R56.H1_H1 ;  /* 0x30000038ff047230 */ /* 0x000fe40000004100 */
[C---:B------:R-:W-:Y:S01]  /*7570*/  FMUL R2, R47.reuse, R5 ;  /* 0x000000052f027220 */ /* 0x040fe20000400000 */
[----:B------:R-:W-:Y:S01]  /*7580*/  FMUL R7, R47, R7 ;  /* 0x000000072f077220 */ /* 0x000fe20000400000 */
[----:B------:R-:W-:Y:S01]  /*7590*/  FFMA R0, R49, R3, R0 ;  /* 0x0000000331007223 */ /* 0x000fe20000000000 */
[----:B------:R-:W-:Y:S01]  /*75a0*/  FMUL R3, R47, R6 ;  /* 0x000000062f037220 */ /* 0x000fe20000400000 */
[----:B------:R-:W-:Y:S01]  /*75b0*/  FFMA R2, R49, R4, R2 ;  /* 0x0000000431027223 */ /* 0x000fe20000000002 */
[C---:B------:R-:W-:Y:S01]  /*75c0*/  FMUL R4, R47.reuse, R8 ;  /* 0x000000082f047220 */ /* 0x040fe20000400000 */
[----:B------:R-:W-:Y:S01]  /*75d0*/  FMUL R8, R47, R12 ;  /* 0x0000000c2f087220 */ /* 0x000fe20000400000 */
[----:B------:R-:W-:Y:S01]  /*75e0*/  FFMA R3, R49, R50, R3 ;  /* 0x0000003231037223 */ /* 0x000fe20000000003 */
[C---:B------:R-:W-:Y:S01]  /*75f0*/  FMUL R12, R47.reuse, R16 ;  /* 0x000000102f0c7220 */ /* 0x040fe20000400000 */
[C---:B------:R-:W-:Y:S01]  /*7600*/  FMUL R16, R47.reuse, R20 ;  /* 0x000000142f107220 */ /* 0x040fe20000400000 */
[C---:B------:R-:W-:Y:S01]  /*7610*/  FMUL R20, R47.reuse, R24 ;  /* 0x000000182f147220 */ /* 0x040fe20000400000 */
[C---:B------:R-:W-:Y:S01]  /*7620*/  FMUL R24, R47.reuse, R28 ;  /* 0x0000001c2f187220 */ /* 0x040fe20000400000 */
[C---:B------:R-:W-:Y:S01]  /*7630*/  FMUL R28, R47.reuse, R32 ;  /* 0x000000202f1c7220 */ /* 0x040fe20000400000 */
[--C-:B------:R-:W-:Y:S01]  /*7640*/  HADD2.F32 R32, -RZ, R58.reuse.H0_H0 ;  /* 0x2000003aff207230 */ /* 0x100fe20000004100 */
[----:B------:R-:W-:Y:S01]  /*7650*/  F2FP.F16.F32.PACK_AB R52, R2, R0 ;  /* 0x000000000234723e */ /* 0x000fe200000000ff */
[----:B------:R-:W-:Y:S02]  /*7660*/  HADD2.F32 R0, -RZ, R58.H1_H1 ;  /* 0x3000003aff007230 */ /* 0x000fe40000004100 */
[----:B------:R-:W-:Y:S01]  /*7670*/  FMUL R5, R47, R9 ;  /* 0x000000092f057220 */ /* 0x000fe20000400000 */
[--C-:B------:R-:W-:Y:S02]  /*7680*/  HADD2.F32 R2, -RZ, R59.reuse.H0_H0 ;  /* 0x2000003bff027230 */ /* 0x100fe40000004100 */
[C---:B------:R-:W-:Y:S01]  /*7690*/  FFMA R7, R49.reuse, R51, R7 ;  /* 0x0000003331077223 */ /* 0x040fe20000000007 */
[C---:B------:R-:W-:Y:S01]  /*76a0*/  FFMA R4, R49.reuse, R32, R4 ;  /* 0x0000002031047223 */ /* 0x040fe20000000004 */
[----:B------:R-:W-:Y:S02]  /*76b0*/  HADD2.F32 R32, -RZ, R59.H1_H1 ;  /* 0x3000003bff207230 */ /* 0x000fe40000004100 */
[----:B------:R-:W-:Y:S01]  /*76c0*/  FFMA R5, R49, R0, R5 ;  /* 0x0000000031057223 */ /* 0x000fe20000000005 */
[--C-:B------:R-:W-:Y:S01]  /*76d0*/  HADD2.F32 R0, -RZ, R64.reuse.H0_H0 ;  /* 0x20000040ff007230 */ /* 0x100fe20000004100 */
[----:B------:R-:W-:Y:S01]  /*76e0*/  F2FP.F16.F32.PACK_AB R53, R7, R3 ;  /* 0x000000030735723e */ /* 0x000fe200000000ff */
[----:B------:R-:W-:Y:S01]  /*76f0*/  FMUL R6, R47, R10 ;  /* 0x0000000a2f067220 */ /* 0x000fe20000400000 */
[--C-:B------:R-:W-:Y:S01]  /*7700*/  HADD2.F32 R3, -RZ, R65.reuse.H0_H0 ;  /* 0x20000041ff037230 */ /* 0x100fe20000004100 */
[----:B------:R-:W-:Y:S01]  /*7710*/  F2FP.F16.F32.PACK_AB R54, R5, R4 ;  /* 0x000000040536723e */ /* 0x000fe200000000ff */
[----:B------:R-:W-:Y:S01]  /*7720*/  FMUL R11, R47, R11 ;  /* 0x0000000b2f0b7220 */ /* 0x000fe20000400000 */
[----:B------:R-:W-:Y:S01]  /*7730*/  FFMA R6, R49, R2, R6 ;  /* 0x0000000231067223 */ /* 0x000fe20000000006 */
[----:B------:R-:W-:Y:S02]  /*7740*/  HADD2.F32 R2, -RZ, R64.H1_H1 ;  /* 0x30000040ff027230 */ /* 0x000fe40000004100 */
[----:B------:R-:W-:Y:S01]  /*7750*/  FMUL R9, R47, R13 ;  /* 0x0000000d2f097220 */ /* 0x000fe20000400000 */
[C---:B------:R-:W-:Y:S01]  /*7760*/  FFMA R11, R49.reuse, R32, R11 ;  /* 0x00000020310b7223 */ /* 0x040fe2000000000b */
[----:B------:R-:W-:Y:S01]  /*7770*/  FFMA R8, R49, R0, R8 ;  /* 0x0000000031087223 */ /* 0x000fe20000000008 */
[C---:B------:R-:W-:Y:S01]  /*7780*/  FMUL R10, R47.reuse, R14 ;  /* 0x0000000e2f0a7220 */ /* 0x040fe20000400000 */
[----:B------:R-:W-:Y:S02]  /*7790*/  HADD2.F32 R0, -RZ, R65.H1_H1 ;  /* 0x30000041ff007230 */ /* 0x000fe40000004100 */
[----:B------:R-:W-:Y:S01]  /*77a0*/  FMUL R15, R47, R15 ;  /* 0x0000000f2f0f7220 */ /* 0x000fe20000400000 */
[C---:B------:R-:W-:Y:S01]  /*77b0*/  FFMA R9, R49.reuse, R2, R9 ;  /* 0x0000000231097223 */ /* 0x040fe20000000009 */
[C---:B------:R-:W-:Y:S01]  /*77c0*/  FFMA R10, R49.reuse, R3, R10 ;  /* 0x00000003310a7223 */ /* 0x040fe2000000000a */
[--C-:B------:R-:W-:Y:S02]  /*77d0*/  HADD2.F32 R2, -RZ, R66.reuse.H0_H0 ;  /* 0x20000042ff027230 */ /* 0x100fe40000004100 */
[----:B------:R-:W-:Y:S01]  /*77e0*/  FFMA R15, R49, R0, R15 ;  /* 0x00000000310f7223 */ /* 0x000fe2000000000f */
[----:B------:R-:W-:Y:S02]  /*77f0*/  HADD2.F32 R3, -RZ, R66.H1_H1 ;  /* 0x30000042ff037230 */ /* 0x000fe40000004100 */
[C---:B------:R-:W-:Y:S01]  /*7800*/  FMUL R13, R47.reuse, R17 ;  /* 0x000000112f0d7220 */ /* 0x040fe20000400000 */
[--C-:B------:R-:W-:Y:S02]  /*7810*/  HADD2.F32 R0, -RZ, R67.reuse.H0_H0 ;  /* 0x20000043ff007230 */ /* 0x100fe40000004100 */
[----:B------:R-:W-:Y:S01]  /*7820*/  FMUL R14, R47, R18 ;  /* 0x000000122f0e7220 */ /* 0x000fe20000400000 */
[C---:B------:R-:W-:Y:S01]  /*7830*/  FFMA R12, R49.reuse, R2, R12 ;  /* 0x00000002310c7223 */ /* 0x040fe2000000000c */
[C---:B------:R-:W-:Y:S01]  /*7840*/  FFMA R13, R49.reuse, R3, R13 ;  /* 0x00000003310d7223 */ /* 0x040fe2000000000d */
[----:B------:R-:W-:Y:S02]  /*7850*/  HADD2.F32 R2, -RZ, R67.H1_H1 ;  /* 0x30000043ff027230 */ /* 0x000fe40000004100 */
[----:B------:R-:W-:Y:S01]  /*7860*/  FFMA R14, R49, R0, R14 ;  /* 0x00000000310e7223 */ /* 0x000fe2000000000e */
[C---:B------:R-:W-:Y:S01]  /*7870*/  FMUL R19, R47.reuse, R19 ;  /* 0x000000132f137220 */ /* 0x040fe20000400000 */
[--C-:B------:R-:W-:Y:S02]  /*7880*/  HADD2.F32 R0, -RZ, R72.reuse.H0_H0 ;  /* 0x20000048ff007230 */ /* 0x100fe40000004100 */
[----:B------:R-:W-:Y:S01]  /*7890*/  FMUL R17, R47, R21 ;  /* 0x000000152f117220 */ /* 0x000fe20000400000 */
[--C-:B------:R-:W-:Y:S02]  /*78a0*/  HADD2.F32 R3, -RZ, R73.reuse.H0_H0 ;  /* 0x20000049ff037230 */ /* 0x100fe40000004100 */
[C---:B------:R-:W-:Y:S01]  /*78b0*/  FFMA R19, R49.reuse, R2, R19 ;  /* 0x0000000231137223 */ /* 0x040fe20000000013 */
[----:B------:R-:W-:Y:S02]  /*78c0*/  HADD2.F32 R2, -RZ, R72.H1_H1 ;  /* 0x30000048ff027230 */ /* 0x000fe40000004100 */
        /* <DEDUP_REMOVED lines=9> */
[----:B------:R-:W-:Y:S01]  /*7960*/  FMUL R21, R47, R25 ;  /* 0x000000192f157220 */ /* 0x000fe20000400000 */
[----:B------:R-:W-:Y:S01]  /*7970*/  F2FP.F16.F32.PACK_AB R55, R11, R6 ;  /* 0x000000060b37723e */ /* 0x000fe200000000ff */
[--C-:B------:R-:W-:Y:S02]  /*7980*/  HADD2.F32 R3, -RZ, R75.reuse.H0_H0 ;  /* 0x2000004bff037230 */ /* 0x100fe40000004100 */
[----:B------:R-:W-:Y:S01]  /*7990*/  FMUL R22, R47, R26 ;  /* 0x0000001a2f167220 */ /* 0x000fe20000400000 */
[C---:B------:R-:W-:Y:S01]  /*79a0*/  FFMA R20, R49.reuse, R2, R20 ;  /* 0x0000000231147223 */ /* 0x040fe20000000014 */
[C---:B------:R-:W-:Y:S01]  /*79b0*/  FFMA R21, R49.reuse, R0, R21 ;  /* 0x0000000031157223 */ /* 0x040fe20000000015 */
[----:B------:R1:W-:Y:S01]  /*79c0*/  STS.128 [R104+0x2000], R52 ;  /* 0x0020003468007388 */ /* 0x0003e20000000c00 */
[----:B------:R-:W-:Y:S02]  /*79d0*/  HADD2.F32 R0, -RZ, R75.H1_H1 ;  /* 0x3000004bff007230 */ /* 0x000fe40000004100 */
[----:B------:R-:W-:Y:S01]  /*79e0*/  FFMA R22, R49, R3, R22 ;  /* 0x0000000331167223 */ /* 0x000fe20000000016 */
[----:B------:R-:W-:Y:S01]  /*79f0*/  FMUL R27, R47, R27 ;  /* 0x0000001b2f1b7220 */ /* 0x000fe20000400000 */
[--C-:B------:R-:W-:Y:S01]  /*7a00*/  HADD2.F32 R2, -RZ, R80.reuse.H0_H0 ;  /* 0x20000050ff027230 */ /* 0x100fe20000004100 */
[----:B------:R-:W-:Y:S01]  /*7a10*/  F2FP.F16.F32.PACK_AB R8, R9, R8 ;  /* 0x000000080908723e */ /* 0x000fe200000000ff */
[----:B------:R-:W-:Y:S01]  /*7a20*/  HADD2.F32 R3, -RZ, R80.H1_H1 ;  /* 0x30000050ff037230 */ /* 0x000fe20000004100 */
[----:B------:R-:W-:Y:S01]  /*7a30*/  F2FP.F16.F32.PACK_AB R9, R15, R10 ;  /* 0x0000000a0f09723e */ /* 0x000fe200000000ff */
[----:B------:R-:W-:Y:S01]  /*7a40*/  FMUL R25, R47, R29 ;  /* 0x0000001d2f197220 */ /* 0x000fe20000400000 */
[--C-:B------:R-:W-:Y:S01]  /*7a50*/  HADD2.F32 R4, -RZ, R81.reuse.H0_H0 ;  /* 0x20000051ff047230 */ /* 0x100fe20000004100 */
[----:B------:R-:W-:Y:S01]  /*7a60*/  F2FP.F16.F32.PACK_AB R10, R13, R12 ;  /* 0x0000000c0d0a723e */ /* 0x000fe200000000ff */
[----:B------:R-:W-:Y:S01]  /*7a70*/  FMUL R26, R47, R30 ;  /* 0x0000001e2f1a7220 */ /* 0x000fe20000400000 */
[----:B------:R-:W-:Y:S01]  /*7a80*/  F2FP.F16.F32.PACK_AB R11, R19, R14 ;  /* 0x0000000e130b723e */ /* 0x000fe200000000ff */
[C---:B------:R-:W-:Y:S01]  /*7a90*/  FFMA R27, R49.reuse, R0, R27 ;  /* 0x00000000311b7223 */ /* 0x040fe2000000001b */
[C---:B------:R-:W-:Y:S01]  /*7aa0*/  FFMA R24, R49.reuse, R2, R24 ;  /* 0x0000000231187223 */ /* 0x040fe20000000018 */
[----:B------:R-:W-:Y:S02]  /*7ab0*/  HADD2.F32 R0, -RZ, R81.H1_H1 ;  /* 0x30000051ff007230 */ /* 0x000fe40000004100 */
[----:B------:R-:W-:Y:S01]  /*7ac0*/  FFMA R25, R49, R3, R25 ;  /* 0x0000000331197223 */ /* 0x000fe20000000019 */
[----:B------:R1:W-:Y:S01]  /*7ad0*/  STS.128 [R103+0x2010], R8 ;  /* 0x0020100867007388 */ /* 0x0003e20000000c00 */
[----:B------:R-:W-:Y:S01]  /*7ae0*/  FMUL R31, R47, R31 ;  /* 0x0000001f2f1f7220 */ /* 0x000fe20000400000 */
[--C-:B------:R-:W-:Y:S02]  /*7af0*/  HADD2.F32 R2, -RZ, R82.reuse.H0_H0 ;  /* 0x20000052ff027230 */ /* 0x100fe40000004100 */
[----:B------:R-:W-:Y:S01]  /*7b00*/  FFMA R26, R49, R4, R26 ;  /* 0x00000004311a7223 */ /* 0x000fe2000000001a */
[----:B------:R-:W-:Y:S02]  /*7b10*/  HADD2.F32 R3, -RZ, R82.H1_H1 ;  /* 0x30000052ff037230 */ /* 0x000fe40000004100 */
[----:B------:R-:W-:Y:S01]  /*7b20*/  FMUL R29, R47, R33 ;  /* 0x000000212f1d7220 */ /* 0x000fe20000400000 */
[--C-:B------:R-:W-:Y:S01]  /*7b30*/  HADD2.F32 R4, -RZ, R83.reuse.H0_H0 ;  /* 0x20000053ff047230 */ /* 0x100fe20000004100 */
[----:B------:R-:W-:Y:S01]  /*7b40*/  F2FP.F16.F32.PACK_AB R16, R17, R16 ;  /* 0x000000101110723e */ /* 0x000fe200000000ff */
[----:B------:R-:W-:Y:S01]  /*7b50*/  FMUL R30, R47, R34 ;  /* 0x000000222f1e7220 */ /* 0x000fe20000400000 */
        /* <DEDUP_REMOVED lines=14> */
[----:B------:R-:W-:Y:S02]  /*7c40*/  F2FP.F16.F32.PACK_AB R27, R35, R30 ;  /* 0x0000001e231b723e */ /* 0x000fe400000000ff */
[----:B------:R-:W-:Y:S02]  /*7c50*/  LEA R0, R60, UR48, 0x3 ;  /* 0x000000303c007c11 */ /* 0x000fe4000f8e18ff */
[----:B------:R-:W-:Y:S01]  /*7c60*/  @P6 SHF.L.U32 R2, R101, 0x1f, RZ ;  /* 0x0000001f65026819 */ /* 0x000fe200000006ff */
        /* <DEDUP_REMOVED lines=9> */
[----:B------:R-:W-:Y:S02]  /*7d00*/  UIADD3 UR12, UP0, UPT, UR52, 0x680, URZ ;  /* 0x00000680340c7890 */ /* 0x000fe4000ff1e0ff */
[----:B------:R-:W-:Y:S02]  /*7d10*/  UIADD3 UR9, UPT, UPT, UR41, 0x20, URZ ;  /* 0x0000002029097890 */ /* 0x000fe4000fffe0ff */
[----:B------:R-:W-:Y:S02]  /*7d20*/  UIADD3 UR8, UPT, UPT, UR48, 0x2200, URZ ;  /* 0x0000220030087890 */ /* 0x000fe4000fffe0ff */
[----:B------:R-:W-:Y:S01]  /*7d30*/  UIADD3.X UR13, UPT, UPT, URZ, UR53, URZ, UP0, !UPT ;  /* 0x00000035ff0d7290 */ /* 0x000fe200087fe4ff */
[----:B------:R-:W-:Y:S01]  /*7d40*/  UMOV UR10, UR42 ;  /* 0x0000002a000a7c82 */ /* 0x000fe20008000000 */
[----:B------:R-:W-:Y:S01]  /*7d50*/  UMOV UR11, UR36 ;  /* 0x00000024000b7c82 */ /* 0x000fe20008000000 */
[----:B------:R-:W-:Y:S02]  /*7d60*/  UIADD3 UR5, UPT, UPT, UR41, 0xa0, URZ ;  /* 0x000000a029057890 */ /* 0x000fe4000fffe0ff */
[----:B------:R-:W-:Y:S01]  /*7d70*/  UIADD3 UR4, UPT, UPT, UR48, 0x3200, URZ ;  /* 0x0000320030047890 */ /* 0x000fe2000fffe0ff */
[----:B------:R-:W-:Y:S03]  /*7d80*/  UMOV UR6, UR42 ;  /* 0x0000002a00067c82 */ /* 0x000fe60008000000 */
[----:B------:R2:W-:Y:S01]  /*7d90*/  UTMASTG.3D [UR8], [UR12] ;  /* 0x000000080c0073b5 */ /* 0x0005e20008010000 */
[----:B------:R-:W-:Y:S04]  /*7da0*/  UMOV UR7, UR36 ;  /* 0x0000002400077c82 */ /* 0x000fe80008000000 */
[----:B------:R2:W-:Y:S01]  /*7db0*/  UTMASTG.3D [UR4], [UR12] ;  /* 0x000000040c0073b5 */ /* 0x0005e20008010000 */
[----:B------:R0:W-:Y:S01]  /*7dc0*/  UTMACMDFLUSH ;  /* 0x00000000000079b7 */ /* 0x0001e20000000000 */
[----:B--2---:R-:W-:Y:S04]  /*7dd0*/  DEPBAR.LE SB0, 0x1 ;  /* 0x000080400000791a */ /* 0x004fe80000000000 */
.L_x_130:
[----:B------:R-:W-:Y:S05]  /*7de0*/  BSYNC.RECONVERGENT B0 ;  /* 0x0000000000007941 */ /* 0x000fea0003800200 */
.L_x_129:
[----:B------:R-:W-:Y:S01]  /*7df0*/  BAR.SYNC.DEFER_BLOCKING 0x1, 0x80 ;  /* 0x0042000000007b1d */ /* 0x000fe20000010000 */
[----:B------:R-:W-:Y:S04]  /*7e00*/  UIADD3 UR40, UPT, UPT, UR51, 0x1, URZ ;  /* 0x0000000133287890 */ /* 0x000fe8000fffe0ff */
[----:B------:R-:W-:Y:S04]  /*7e10*/  UISETP.NE.AND UP0, UPT, UR40, 0x4, UPT ;  /* 0x000000042800788c */ /* 0x000fe8000bf05270 */
[----:B------:R-:W-:Y:S01]  /*7e20*/  USEL UR40, UR40, URZ, UP0 ;  /* 0x000000ff28287287 */ /* 0x000fe20008000000 */
[----:B------:R2:W-:Y:S01]  /*7e30*/  @P6 SYNCS.ARRIVE.TRANS64.RED.A1T0 RZ, [R63+URZ], RZ ;  /* 0x000000ff3fff69a7 */ /* 0x0005e200081004ff */
[----:B------:R-:W-:Y:S01]  /*7e40*/  BSSY B1, `(.L_x_131) ;  /* 0x0000017000017945 */ /* 0x000fe20003800000 */
[----:B------:R-:W4:Y:S02]  /*7e50*/  @P6 SYNCS.PHASECHK.TRANS64.TRYWAIT P0, [R0+URZ+0x80], R2 ;  /* 0x00008002000065a7 */ /* 0x000f2400080011ff */
[----:B----4-:R-:W-:Y:S01]  /*7e60*/  @P6 SEL R61, RZ, 0x1, !P0 ;  /* 0x00000001ff3d6807 */ /* 0x010fe20004000000 */
[----:B--2---:R-:W-:Y:S06]  /*7e70*/  @!P6 BRA `(.L_x_132) ;  /* 0x00000000004ce947 */ /* 0x004fec0003800000 */
        /* <DEDUP_REMOVED lines=9> */
[----:B------:R-:W-:Y:S04]  /*7f10*/  SHF.L.U32 R6, R101, 0x1f, RZ ;  /* 0x0000001f65067819 */ /* 0x000fe800000006ff */
[----:B------:R-:W2:Y:S02]  /*7f20*/  SYNCS.PHASECHK.TRANS64.TRYWAIT P0, [R0+URZ+0x80], R6 ;  /* 0x00008006000075a7 */ /* 0x000ea400080011ff */
[----:B--2---:R-:W-:Y:S05]  /*7f30*/  @!P0 BRA `(.L_x_135) ;  /* 0x0000002800388947 */ /* 0x004fea0003800000 */
.L_x_134:
[----:B------:R-:W-:Y:S05]  /*7f40*/  BSYNC B0 ;  /* 0x0000000000007941 */ /* 0x000fea0003800000 */
.L_x_133:
[----:B------:R-:W-:Y:S02]  /*7f50*/  ISETP.NE.AND P0, PT, R62, RZ, PT ;  /* 0x000000ff3e00720c */ /* 0x000fe40003f05270 */
[----:B------:R-:W-:Y:S11]  /*7f60*/  IADD3 R60, PT, PT, R60, 0x1, RZ ;  /* 0x000000013c3c7810 */ /* 0x000ff60007ffe0ff */
[----:B------:R4:W1:Y:S04]  /*7f70*/  @P0 LDS.128 R56, [R5] ;  /* 0x0000000005380984 */ /* 0x0008680000000c00 */
[----:B------:R4:W1:Y:S04]  /*7f80*/  @P0 LDS.128 R64, [R4+0x10] ;  /* 0x0000100004400984 */ /* 0x0008680000000c00 */
[----:B------:R4:W1:Y:S04]  /*7f90*/  @P0 LDS.128 R72, [R3+0x20] ;  /* 0x0000200003480984 */ /* 0x0008680000000c00 */
[----:B------:R4:W1:Y:S02]  /*7fa0*/  @P0 LDS.128 R80, [R2+0x30] ;  /* 0x0000300002500984 */ /* 0x0008640000000c00 */
.L_x_132:
[----:B------:R-:W-:Y:S05]  /*7fb0*/  BSYNC B1 ;  /* 0x0000000000017941 */ /* 0x000fea0003800000 */
.L_x_131:
        /* <DEDUP_REMOVED lines=21> */
.L_x_136:
        /* <DEDUP_REMOVED lines=151> */
.L_x_138:
[----:B------:R-:W-:Y:S05]  /*8a80*/  BSYNC.RECONVERGENT B0 ;  /* 0x0000000000007941 */ /* 0x000fea0003800200 */
.L_x_137:
        /* <DEDUP_REMOVED lines=21> */
.L_x_142:
[----:B------:R-:W-:Y:S05]  /*8be0*/  BSYNC B0 ;  /* 0x0000000000007941 */ /* 0x000fea0003800000 */
.L_x_141:
[----:B------:R-:W-:Y:S11]  /*8bf0*/  ISETP.NE.AND P0, PT, R62, RZ, PT ;  /* 0x000000ff3e00720c */ /* 0x000ff60003f05270 */
[----:B------:R-:W-:Y:S02]  /*8c00*/  @!UPT UIADD3 URZ, UPT, UPT, URZ, URZ, URZ ;  /* 0x000000fffffff290 */ /* 0x000fe4000fffe0ff */
[----:B------:R4:W1:Y:S04]  /*8c10*/  @P0 LDS.128 R56, [R4] ;  /* 0x0000000004380984 */ /* 0x0008680000000c00 */
[----:B------:R4:W1:Y:S04]  /*8c20*/  @P0 LDS.128 R64, [R3+0x10] ;  /* 0x0000100003400984 */ /* 0x0008680000000c00 */
[----:B------:R4:W1:Y:S04]  /*8c30*/  @P0 LDS.128 R72, [R2+0x20] ;  /* 0x0000200002480984 */ /* 0x0008680000000c00 */
[----:B------:R4:W1:Y:S02]  /*8c40*/  @P0 LDS.128 R80, [R60+0x30] ;  /* 0x000030003c500984 */ /* 0x0008640000000c00 */
.L_x_140:
[----:B------:R-:W-:Y:S05]  /*8c50*/  BSYNC B1 ;  /* 0x0000000000017941 */ /* 0x000fea0003800000 */
.L_x_139:
        /* <DEDUP_REMOVED lines=21> */
.L_x_144:
[----:B------:R-:W-:Y:S01]  /*8db0*/  ISETP.NE.AND P0, PT, R106, RZ, PT ;  /* 0x000000ff6a00720c */ /* 0x000fe20003f05270 */
[----:B------:R-:W-:Y:S05]  /*8dc0*/  WARPSYNC.ALL ;  /* 0x0000000000007948 */ /* 0x000fea0003800000 */
[----:B------:R-:W-:Y:S01]  /*8dd0*/  R2UR UR4, R48 ;  /* 0x00000000300472ca */ /* 0x000fe200000e0000 */
[--C-:B-1----:R-:W-:Y:S01]  /*8de0*/  HADD2.F32 R48, -RZ, R56.reuse.H0_H0 ;  /* 0x20000038ff307230 */ /* 0x102fe20000004100 */
[----:B------:R-:W-:Y:S01]  /*8df0*/  IADD3 R112, PT, PT, R112, 0x110, RZ ;  /* 0x0000011070707810 */ /* 0x000fe20007ffe0ff */
[----:B------:R-:W-:Y:S01]  /*8e00*/  HADD2.F32 R50, -RZ, R56.H1_H1 ;  /* 0x30000038ff327230 */ /* 0x000fe20000004100 */
[----:B------:R-:W-:Y:S01]  /*8e10*/  BSSY.RECONVERGENT B0, `(.L_x_145) ;  /* 0x000008d000007945 */ /* 0x000fe20003800200 */
[--C-:B------:R-:W-:Y:S01]  /*8e20*/  HADD2.F32 R51, -RZ, R57.reuse.H0_H0 ;  /* 0x20000039ff337230 */ /* 0x100fe20000004100 */
[----:B------:R-:W-:Y:S01]  /*8e30*/  LOP3.LUT R112, R112, 0xfefffff8, RZ, 0xc0, !PT ;  /* 0xfefffff870707812 */ /* 0x000fe200078ec0ff */
[----:B------:R-:W-:Y:S02]  /*8e40*/  HADD2.F32 R52, -RZ, R57.H1_H1 ;  /* 0x30000039ff347230 */ /* 0x000fe40000004100 */
[--C-:B------:R-:W-:Y:S02]  /*8e50*/  HADD2.F32 R53, -RZ, R58.reuse.H0_H0 ;  /* 0x2000003aff357230 */ /* 0x100fe40000004100 */
[----:B------:R-:W-:Y:S02]  /*8e60*/  HADD2.F32 R54, -RZ, R58.H1_H1 ;  /* 0x3000003aff367230 */ /* 0x000fe40000004100 */
[----:B----4-:R-:W1:Y:S01]  /*8e70*/  LDTM.x32 R4, tmem[UR4+0x60] ;  /* 0x00006004000479ee */ /* 0x010e6200082c0000 */
[----:B------:R-:W-:Y:S01]  /*8e80*/  NOP ;  /* 0x0000000000007918 */ /* 0x000fe20000000000 */
[----:B-1----:R1:W-:Y:S01]  /*8e90*/  SYNCS.ARRIVE.TRANS64.RED.A1T0 RZ, [R112+URZ], RZ ;  /* 0x000000ff70ff79a7 */ /* 0x0023e200081004ff */
[--C-:B------:R-:W-:Y:S02]  /*8ea0*/  HADD2.F32 R55, -RZ, R59.reuse.H0_H0 ;  /* 0x2000003bff377230 */ /* 0x100fe40000004100 */
[----:B------:R-:W-:Y:S02]  /*8eb0*/  HADD2.F32 R56, -RZ, R59.H1_H1 ;  /* 0x3000003bff387230 */ /* 0x000fe40000004100 */
        /* <DEDUP_REMOVED lines=9> */
[C---:B------:R-:W-:Y:S01]  /*8f50*/  FMUL R4, R47.reuse, R4 ;  /* 0x000000042f047220 */ /* 0x040fe20000400000 */
[C---:B------:R-:W-:Y:S01]  /*8f60*/  FMUL R5, R47.reuse, R5 ;  /* 0x000000052f057220 */ /* 0x040fe20000400000 */
[C---:B------:R-:W-:Y:S01]  /*8f70*/  FMUL R6, R47.reuse, R6 ;  /* 0x000000062f067220 */ /* 0x040fe20000400000 */
[----:B------:R-:W-:Y:S01]  /*8f80*/  FMUL R7, R47, R7 ;  /* 0x000000072f077220 */ /* 0x000fe20000400000 */
[C---:B------:R-:W-:Y:S01]  /*8f90*/  FFMA R4, R49.reuse, R48, R4 ;  /* 0x0000003031047223 */ /* 0x040fe20000000004 */
[C---:B------:R-:W-:Y:S01]  /*8fa0*/  FFMA R5, R49.reuse, R50, R5 ;  /* 0x0000003231057223 */ /* 0x040fe20000000005 */
[C---:B------:R-:W-:Y:S01]  /*8fb0*/  FFMA R6, R49.reuse, R51, R6 ;  /* 0x0000003331067223 */ /* 0x040fe20000000006 */
[----:B------:R-:W-:Y:S01]  /*8fc0*/  FFMA R7, R49, R52, R7 ;  /* 0x0000003431077223 */ /* 0x000fe20000000007 */
[C---:B------:R-:W-:Y:S01]  /*8fd0*/  FMUL R8, R47.reuse, R8 ;  /* 0x000000082f087220 */ /* 0x040fe20000400000 */
[----:B------:R-:W-:Y:S01]  /*8fe0*/  FMUL R9, R47, R9 ;  /* 0x000000092f097220 */ /* 0x000fe20000400000 */
[----:B------:R-:W-:Y:S01]  /*8ff0*/  F2FP.F16.F32.PACK_AB R4, R5, R4 ;  /* 0x000000040504723e */ /* 0x000fe200000000ff */
[----:B------:R-:W-:Y:S01]  /*9000*/  FMUL R10, R47, R10 ;  /* 0x0000000a2f0a7220 */ /* 0x000fe20000400000 */
[----:B------:R-:W-:Y:S01]  /*9010*/  F2FP.F16.F32.PACK_AB R5, R7, R6 ;  /* 0x000000060705723e */ /* 0x000fe200000000ff */
[C---:B------:R-:W-:Y:S01]  /*9020*/  FFMA R8, R49.reuse, R53, R8 ;  /* 0x0000003531087223 */ /* 0x040fe20000000008 */
[C---:B------:R-:W-:Y:S01]  /*9030*/  FFMA R9, R49.reuse, R54, R9 ;  /* 0x0000003631097223 */ /* 0x040fe20000000009 */
[----:B------:R-:W-:Y:S01]  /*9040*/  FFMA R10, R49, R55, R10 ;  /* 0x00000037310a7223 */ /* 0x000fe2000000000a */
[C---:B------:R-:W-:Y:S01]  /*9050*/  FMUL R11, R47.reuse, R11 ;  /* 0x0000000b2f0b7220 */ /* 0x040fe20000400000 */
[C---:B------:R-:W-:Y:S01]  /*9060*/  FMUL R0, R47.reuse, R12 ;  /* 0x0000000c2f007220 */ /* 0x040fe20000400000 */
[----:B------:R-:W-:Y:S01]  /*9070*/  FMUL R2, R47, R13 ;  /* 0x0000000d2f027220 */ /* 0x000fe20000400000 */
[----:B------:R-:W-:Y:S01]  /*9080*/  F2FP.F16.F32.PACK_AB R6, R9, R8 ;  /* 0x000000080906723e */ /* 0x000fe200000000ff */
[C---:B------:R-:W-:Y:S01]  /*9090*/  FFMA R11, R49.reuse, R56, R11 ;  /* 0x00000038310b7223 */ /* 0x040fe2000000000b */
[C---:B------:R-:W-:Y:S01]  /*90a0*/  FFMA R0, R49.reuse, R57, R0 ;  /* 0x0000003931007223 */ /* 0x040fe20000000000 */
[----:B------:R-:W-:Y:S01]  /*90b0*/  FFMA R2, R49, R58, R2 ;  /* 0x0000003a31027223 */ /* 0x000fe20000000002 */
[C---:B------:R-:W-:Y:S01]  /*90c0*/  FMUL R3, R47.reuse, R14 ;  /* 0x0000000e2f037220 */ /* 0x040fe20000400000 */
[C---:B------:R-:W-:Y:S01]  /*90d0*/  FMUL R15, R47.reuse, R15 ;  /* 0x0000000f2f0f7220 */ /* 0x040fe20000400000 */
[C---:B------:R-:W-:Y:S01]  /*90e0*/  FMUL R12, R47.reuse, R16 ;  /* 0x000000102f0c7220 */ /* 0x040fe20000400000 */
[----:B------:R-:W-:Y:S01]  /*90f0*/  FMUL R13, R47, R17 ;  /* 0x000000112f0d7220 */ /* 0x000fe20000400000 */
[----:B------:R-:W-:Y:S01]  /*9100*/  FFMA R3, R49, R59, R3 ;  /* 0x0000003b31037223 */ /* 0x000fe20000000003 */
[----:B------:R-:W-:Y:S01]  /*9110*/  FMUL R14, R47, R18 ;  /* 0x000000122f0e7220 */ /* 0x000fe20000400000 */
[----:B------:R-:W-:Y:S01]  /*9120*/  FFMA R15, R49, R60, R15 ;  /* 0x0000003c310f7223 */ /* 0x000fe2000000000f */
[----:B------:R-:W-:Y:S01]  /*9130*/  FMUL R19, R47, R19 ;  /* 0x000000132f137220 */ /* 0x000fe20000400000 */
[----:B------:R-:W-:Y:S01]  /*9140*/  F2FP.F16.F32.PACK_AB R7, R11, R10 ;  /* 0x0000000a0b07723e */ /* 0x000fe200000000ff */
[----:B------:R-:W-:Y:S01]  /*9150*/  FFMA R12, R49, R61, R12 ;  /* 0x0000003d310c7223 */ /* 0x000fe2000000000c */
[----:B------:R-:W-:Y:S02]  /*9160*/  HADD2.F32 R66, -RZ, R72.H1_H1 ;  /* 0x30000048ff427230 */ /* 0x000fe40000004100 */
[----:B------:R-:W-:Y:S01]  /*9170*/  FMUL R16, R47, R20 ;  /* 0x000000142f107220 */ /* 0x000fe20000400000 */
[----:B------:R-:W-:Y:S01]  /*9180*/  FFMA R13, R49, R62, R13 ;  /* 0x0000003e310d7223 */ /* 0x000fe2000000000d */
[----:B------:R1:W-:Y:S01]  /*9190*/  STS.128 [R104+0x6000], R4 ;  /* 0x0060000468007388 */ /* 0x0003e20000000c00 */
[--C-:B------:R-:W-:Y:S02]  /*91a0*/  HADD2.F32 R67, -RZ, R73.reuse.H0_H0 ;  /* 0x20000049ff437230 */ /* 0x100fe40000004100 */
[----:B------:R-:W-:Y:S01]  /*91b0*/  FMUL R17, R47, R21 ;  /* 0x000000152f117220 */ /* 0x000fe20000400000 */
[----:B------:R-:W-:Y:S01]  /*91c0*/  FFMA R14, R49, R63, R14 ;  /* 0x0000003f310e7223 */ /* 0x000fe2000000000e */
[----:B------:R-:W-:Y:S02]  /*91d0*/  HADD2.F32 R68, -RZ, R73.H1_H1 ;  /* 0x30000049ff447230 */ /* 0x000fe40000004100 */
[----:B------:R-:W-:Y:S01]  /*91e0*/  FMUL R18, R47, R22 ;  /* 0x000000162f127220 */ /* 0x000fe20000400000 */
[----:B------:R-:W-:Y:S01]  /*91f0*/  FFMA R19, R49, R64, R19 ;  /* 0x0000004031137223 */ /* 0x000fe20000000013 */
        /* <DEDUP_REMOVED lines=14> */
[----:B------:R-:W-:Y:S01]  /*92e0*/  F2FP.F16.F32.PACK_AB R8, R2, R0 ;  /* 0x000000000208723e */ /* 0x000fe200000000ff */
[----:B------:R-:W-:Y:S01]  /*92f0*/  FFMA R20, R49, R69, R20 ;  /* 0x0000004531147223 */ /* 0x000fe20000000014 */
[----:B------:R-:W-:Y:S01]  /*9300*/  F2FP.F16.F32.PACK_AB R9, R15, R3 ;  /* 0x000000030f09723e */ /* 0x000fe200000000ff */
[----:B------:R-:W-:Y:S01]  /*9310*/  HADD2.F32 R74, -RZ, R80.H1_H1 ;  /* 0x30000050ff4a7230 */ /* 0x000fe20000004100 */
[----:B------:R-:W-:Y:S01]  /*9320*/  F2FP.F16.F32.PACK_AB R10, R13, R12 ;  /* 0x0000000c0d0a723e */ /* 0x000fe200000000ff */
[----:B------:R-:W-:Y:S01]  /*9330*/  FMUL R24, R47, R28 ;  /* 0x0000001c2f187220 */ /* 0x000fe20000400000 */
[----:B------:R-:W-:Y:S01]  /*9340*/  F2FP.F16.F32.PACK_AB R11, R19, R14 ;  /* 0x0000000e130b723e */ /* 0x000fe200000000ff */
[----:B------:R-:W-:Y:S01]  /*9350*/  FFMA R21, R49, R70, R21 ;  /* 0x0000004631157223 */ /* 0x000fe20000000015 */
[--C-:B------:R-:W-:Y:S02]  /*9360*/  HADD2.F32 R75, -RZ, R81.reuse.H0_H0 ;  /* 0x20000051ff4b7230 */ /* 0x100fe40000004100 */
[----:B------:R-:W-:Y:S01]  /*9370*/  FMUL R25, R47, R29 ;  /* 0x0000001d2f197220 */ /* 0x000fe20000400000 */
[----:B------:R-:W-:Y:S01]  /*9380*/  FFMA R22, R49, R71, R22 ;  /* 0x0000004731167223 */ /* 0x000fe20000000016 */
[----:B------:R1:W-:Y:S01]  /*9390*/  STS.128 [R103+0x6010], R8 ;  /* 0x0060100867007388 */ /* 0x0003e20000000c00 */
        /* <DEDUP_REMOVED lines=13> */
[----:B------:R-:W-:Y:S02]  /*9470*/  HADD2.F32 R80, -RZ, R83.H1_H1 ;  /* 0x30000053ff507230 */ /* 0x000fe40000004100 */
[----:B------:R-:W-:Y:S01]  /*9480*/  FMUL R30, R47, R34 ;  /* 0x000000222f1e7220 */ /* 0x000fe20000400000 */
        /* <DEDUP_REMOVED lines=37> */
.L_x_146:
[----:B------:R-:W-:Y:S05]  /*96e0*/  BSYNC.RECONVERGENT B0 ;  /* 0x0000000000007941 */ /* 0x000fea0003800200 */
.L_x_145:
[----:B------:R-:W-:Y:S01]  /*96f0*/  BAR.SYNC.DEFER_BLOCKING 0x1, 0x80 ;  /* 0x0042000000007b1d */ /* 0x000fe20000010000 */
[----:B------:R-:W-:Y:S01]  /*9700*/  UISETP.NE.AND UP0, UPT, UR49, -0x4, UPT ;  /* 0xfffffffc3100788c */ /* 0x000fe2000bf05270 */
[----:B------:R-:W-:Y:S08]  /*9710*/  IADD3 R45, PT, PT, R45, 0x1, RZ ;  /* 0x000000012d2d7810 */ /* 0x000ff00007ffe0ff */
[----:B------:R-:W-:Y:S05]  /*9720*/  BRA.U !UP0, `(.L_x_147) ;  /* 0x0000000108287547 */ /* 0x000fea000b800000 */
[----:B------:R-:W-:Y:S01]  /*9730*/  ISETP.NE.AND P0, PT, R111, RZ, PT ;  /* 0x000000ff6f00720c */ /* 0x000fe20003f05270 */
[----:B------:R-:W-:Y:S01]  /*9740*/  IMAD.U32 R2, RZ, RZ, UR51 ;  /* 0x00000033ff027e24 */ /* 0x000fe2000f8e00ff */
[----:B------:R-:W-:Y:S01]  /*9750*/  UIADD3 UR51, UPT, UPT, UR51, 0x1, URZ ;  /* 0x0000000133337890 */ /* 0x000fe2000fffe0ff */
[----:B------:R-:W-:Y:S03]  /*9760*/  IMAD.U32 R0, RZ, RZ, UR37 ;  /* 0x00000025ff007e24 */ /* 0x000fe6000f8e00ff */
[----:B------:R-:W-:Y:S04]  /*9770*/  UISETP.NE.AND UP0, UPT, UR51, 0x4, UPT ;  /* 0x000000043300788c */ /* 0x000fe8000bf05270 */
[----:B------:R-:W-:Y:S03]  /*9780*/  USEL UR51, UR51, URZ, UP0 ;  /* 0x000000ff33337287 */ /* 0x000fe60008000000 */
[----:B------:R-:W-:Y:S05]  /*9790*/  @P0 LEA R2, R2, UR48, 0x3 ;  /* 0x0000003002020c11 */ /* 0x000fea000f8e18ff */
[----:B------:R-:W-:Y:S05]  /*97a0*/  @P0 VIADD R2, R2, 0xa0 ;  /* 0x000000a002020836 */ /* 0x000fea0000000000 */
[----:B------:R-:W-:Y:S04]  /*97b0*/  @P0 PRMT R0, R0, 0x654, R2 ;  /* 0x0000065400000816 */ /* 0x000fe80000000002 */
[----:B------:R2:W-:Y:S03]  /*97c0*/  @P0 SYNCS.ARRIVE.TRANS64.RED.A1T0 RZ, [R0+URZ], RZ ;  /* 0x000000ff00ff09a7 */ /* 0x0005e600081004ff */
.L_x_147:
[----:B------:R-:W-:Y:S01]  /*97d0*/  ISETP.NE.AND P2, PT, R107, RZ, PT ;  /* 0x000000ff6b00720c */ /* 0x000fe20003f45270 */
[----:B------:R-:W-:Y:S01]  /*97e0*/  UIADD3 UR49, UPT, UPT, UR49, 0x4, URZ ;  /* 0x0000000431317890 */ /* 0x000fe2000fffe0ff */
[----:B------:R-:W-:Y:S01]  /*97f0*/  ISETP.NE.AND P0, PT, R109, 0x2, PT ;  /* 0x000000026d00780c */ /* 0x000fe20003f05270 */
[----:B------:R-:W-:Y:S01]  /*9800*/  IMAD.IADD R15, R43, 0x1, R90 ;  /* 0x000000012b0f7824 */ /* 0x000fe200078e025a */
[----:B------:R-:W-:Y:S01]  /*9810*/  ISETP.NE.AND P1, PT, R45, 0x4, PT ;  /* 0x000000042d00780c */ /* 0x000fe20003f25270 */
[----:B------:R-:W-:Y:S01]  /*9820*/  IMAD.IADD R14, R44, 0x1, R91 ;  /* 0x000000012c0e7824 */ /* 0x000fe200078e025b */
[----:B------:R-:W-:Y:S02]  /*9830*/  SEL R2, RZ, 0x1, P0 ;  /* 0x00000001ff027807 */ /* 0x000fe40000000000 */
[----:B--2---:R-:W-:Y:S02]  /*9840*/  SEL R0, RZ, 0x1, P1 ;  /* 0x00000001ff007807 */ /* 0x004fe40000800000 */
[----:B------:R-:W-:Y:S02]  /*9850*/  LOP3.LUT R99, R99, R2, RZ, 0x3c, !PT ;  /* 0x0000000263637212 */ /* 0x000fe400078e3cff */
[----:B------:R-:W-:Y:S02]  /*9860*/  LOP3.LUT R100, R100, R0, RZ, 0x3c, !PT ;  /* 0x0000000064647212 */ /* 0x000fe400078e3cff */
[----:B------:R-:W-:Y:S02]  /*9870*/  @P2 R2UR UR36, R98 ;  /* 0x00000000622422ca */ /* 0x000fe400000e0000 */
[----:B------:R-:W-:Y:S02]  /*9880*/  SEL R109, R109, RZ, P0 ;  /* 0x000000ff6d6d7207 */ /* 0x000fe40000000000 */
[----:B------:R-:W-:Y:S01]  /*9890*/  SEL R45, R45, RZ, P1 ;  /* 0x000000ff2d2d7207 */ /* 0x000fe20000800000 */
[----:B------:R-:W-:Y:S10]  /*98a0*/  @P2 BRA `(.L_x_148) ;  /* 0xffffffc000082947 */ /* 0x000ff4000383ffff */
[----:B------:R-:W-:-:S09]  /*98b0*/  UISETP.NE.AND UP0, UPT, UR50, URZ, UPT ;  /* 0x000000ff3200728c */ /* 0x000fd2000bf05270 */
[----:B------:R-:W-:Y:S05]  /*98c0*/  BRA.U !UP0, `(.L_x_149) ;  /* 0x0000000108487547 */ /* 0x000fea000b800000 */
[----:B------:R-:W2:Y:S02]  /*98d0*/  LDCU.64 UR4, c[0x0][0x890] ;  /* 0x00011200ff0477ac */ /* 0x000ea40008000a00 */
[----:B--2---:R-:W-:-:S04]  /*98e0*/  UISETP.NE.U32.AND UP0, UPT, UR4, URZ, UPT ;  /* 0x000000ff0400728c */ /* 0x004fc8000bf05070 */
[----:B------:R-:W-:-:S09]  /*98f0*/  UISETP.NE.AND.EX UP0, UPT, UR5, URZ, UPT, UP0 ;  /* 0x000000ff0500728c */ /* 0x000fd2000bf05300 */
[----:B------:R-:W-:Y:S05]  /*9900*/  BRA.U UP0, `(.L_x_150) ;  /* 0x00000001000c7547 */ /* 0x000fea000b800000 */
[----:B------:R-:W-:-:S13]  /*9910*/  FSETP.NEU.AND P0, PT, R49, RZ, PT ;  /* 0x000000ff3100720b */ /* 0x000fda0003f0d000 */
[----:B------:R-:W-:Y:S05]  /*9920*/  @!P0 EXIT ;  /* 0x000000000000894d */ /* 0x000fea0003800000 */
[----:B------:R-:W-:Y:S05]  /*9930*/  BRA `(.L_x_149) ;  /* 0x00000000002c7947 */ /* 0x000fea0003800000 */
.L_x_150:
[----:B------:R-:W-:Y:S01]  /*9940*/  ISETP.NE.AND P0, PT, R108, RZ, PT ;  /* 0x000000ff6c00720c */ /* 0x000fe20003f05270 */
[----:B------:R-:W-:-:S12]  /*9950*/  BSSY.RECONVERGENT B0, `(.L_x_149) ;  /* 0x0000009000007945 */ /* 0x000fd80003800200 */
[----:B------:R-:W-:Y:S05]  /*9960*/  @P0 BRA `(.L_x_151) ;  /* 0x0000000000140947 */ /* 0x000fea0003800000 */
[----:B------:R-:W2:Y:S02]  /*9970*/  LDCU.64 UR4, c[0x0][0x888] ;  /* 0x00011100ff0477ac */ /* 0x000ea40008000a00 */
[----:B--2---:R-:W-:-:S04]  /*9980*/  ISETP.NE.U32.AND P0, PT, RZ, UR4, PT ;  /* 0x00000004ff007c0c */ /* 0x004fc8000bf05070 */
[----:B------:R-:W-:-:S13]  /*9990*/  ISETP.NE.AND.EX P0, PT, RZ, UR5, PT, P0 ;  /* 0x00000005ff007c0c */ /* 0x000fda000bf05300 */
[----:B------:R-:W-:Y:S05]  /*99a0*/  @!P0 EXIT ;  /* 0x000000000000894d */ /* 0x000fea0003800000 */
[----:B------:R-:W-:Y:S05]  /*99b0*/  BRA `(.L_x_152) ;  /* 0x0000000000087947 */ /* 0x000fea0003800000 */
.L_x_151:
[----:B------:R-:W-:-:S13]  /*99c0*/  FSETP.NEU.AND P0, PT, R49, RZ, PT ;  /* 0x000000ff3100720b */ /* 0x000fda0003f0d000 */
[----:B------:R-:W-:Y:S05]  /*99d0*/  @!P0 EXIT ;  /* 0x000000000000894d */ /* 0x000fea0003800000 */
.L_x_152:
[----:B------:R-:W-:Y:S05]  /*99e0*/  BSYNC.RECONVERGENT B0 ;  /* 0x0000000000007941 */ /* 0x000fea0003800200 */
.L_x_149:
[----:B------:R-:W-:Y:S01]  /*99f0*/  ULEA UR4, UR51, UR48, 0x3 ;  /* 0x0000003033047291 */ /* 0x000fe2000f8e18ff */
[----:B------:R-:W-:-:S04]  /*9a00*/  DEPBAR.LE SB0, 0x0 ;  /* 0x000080000000791a */ /* 0x000fc80000000000 */
[----:B------:R-:W-:-:S04]  /*9a10*/  UIADD3 UR4, UPT, UPT, UR4, 0xa0, URZ ;  /* 0x000000a004047890 */ /* 0x000fc8000fffe0ff */
[----:B------:R-:W-:-:S09]  /*9a20*/  UPRMT UR4, UR37, 0x654, UR4 ;  /* 0x0000065425047896 */ /* 0x000fd20008000004 */
[----:B------:R-:W-:Y:S01]  /*9a30*/  SYNCS.ARRIVE.TRANS64.RED.A1T0 RZ, [UR4], RZ ;  /* 0x000000ffffff79a7 */ /* 0x000fe20008100404 */
[----:B------:R-:W-:Y:S05]  /*9a40*/  EXIT ;  /* 0x000000000000794d */ /* 0x000fea0003800000 */
.L_x_24:
[----:B--2---:R2:W4:Y:S02]  /*9a50*/  SYNCS.PHASECHK.TRANS64.TRYWAIT P0, [R2+URZ+0x140], R3 ;  /* 0x00014003020075a7 */ /* 0x00452400080011ff */
[----:B----4-:R-:W-:Y:S05]  /*9a60*/  @!P0 NANOSLEEP.SYNCS 0x989680 ;  /* 0x009896800000895d */ /* 0x010fea0003900000 */
[----:B------:R-:W4:Y:S02]  /*9a70*/  @!P0 SYNCS.PHASECHK.TRANS64 P0, [R2+URZ+0x140], R3 ;  /* 0x00014003020085a7 */ /* 0x000f2400080010ff */
[----:B----4-:R-:W-:Y:S05]  /*9a80*/  @!P0 BRA `(.L_x_24) ;  /* 0xfffffffc00f08947 */ /* 0x010fea000383ffff */
[----:B------:R-:W-:Y:S05]  /*9a90*/  BRA `(.L_x_153) ;  /* 0xffffff7c007c7947 */ /* 0x000fea000383ffff */
.L_x_27:
[----:B------:R-:W-:-:S07]  /*9aa0*/  MOV R2, UR33 ;  /* 0x0000002100027c02 */ /* 0x000fce0008000f00 */
.L_x_154:
[----:B-1----:R1:W2:Y:S02]  /*9ab0*/  SYNCS.PHASECHK.TRANS64.TRYWAIT P0, [R2+URZ+0x40], R4 ;  /* 0x00004004020075a7 */ /* 0x0022a400080011ff */
[----:B--2---:R-:W-:Y:S05]  /*9ac0*/  @!P0 NANOSLEEP.SYNCS 0x989680 ;  /* 0x009896800000895d */ /* 0x004fea0003900000 */
[----:B------:R-:W2:Y:S02]  /*9ad0*/  @!P0 SYNCS.PHASECHK.TRANS64 P0, [R2+URZ+0x40], R4 ;  /* 0x00004004020085a7 */ /* 0x000ea400080010ff */
[----:B--2---:R-:W-:Y:S05]  /*9ae0*/  @!P0 BRA `(.L_x_154) ;  /* 0xfffffffc00f08947 */ /* 0x004fea000383ffff */
[----:B------:R-:W-:Y:S05]  /*9af0*/  BRA `(.L_x_26) ;  /* 0xffffff7c00e47947 */ /* 0x000fea000383ffff */
.L_x_34:
[----:B-1----:R-:W-:-:S07]  /*9b00*/  MOV R2, UR17 ;  /* 0x0000001100027c02 */ /* 0x002fce0008000f00 */
.L_x_155:
[----:B-1----:R1:W2:Y:S02]  /*9b10*/  SYNCS.PHASECHK.TRANS64.TRYWAIT P0, [R2+URZ+0x40], R4 ;  /* 0x00004004020075a7 */ /* 0x0022a400080011ff */
[----:B--2---:R-:W-:Y:S05]  /*9b20*/  @!P0 NANOSLEEP.SYNCS 0x989680 ;  /* 0x009896800000895d */ /* 0x004fea0003900000 */
[----:B------:R-:W2:Y:S02]  /*9b30*/  @!P0 SYNCS.PHASECHK.TRANS64 P0, [R2+URZ+0x40], R4 ;  /* 0x00004004020085a7 */ /* 0x000ea400080010ff */
[----:B--2---:R-:W-:Y:S05]  /*9b40*/  @!P0 BRA `(.L_x_155) ;  /* 0xfffffffc00f08947 */ /* 0x004fea000383ffff */
[----:B------:R-:W-:Y:S05]  /*9b50*/  BRA `(.L_x_33) ;  /* 0xffffff8000a07947 */ /* 0x000fea000383ffff */
.L_x_39:
[----:B-1----:R1:W2:Y:S02]  /*9b60*/  SYNCS.PHASECHK.TRANS64.TRYWAIT P0, [R2+URZ+0xd0], R3 ;  /* 0x0000d003020075a7 */ /* 0x0022a400080011ff */
[----:B--2---:R-:W-:Y:S05]  /*9b70*/  @!P0 NANOSLEEP.SYNCS 0x989680 ;  /* 0x009896800000895d */ /* 0x004fea0003900000 */
[----:B------:R-:W2:Y:S02]  /*9b80*/  @!P0 SYNCS.PHASECHK.TRANS64 P0, [R2+URZ+0xd0], R3 ;  /* 0x0000d003020085a7 */ /* 0x000ea400080010ff */
[----:B--2---:R-:W-:Y:S05]  /*9b90*/  @!P0 BRA `(.L_x_39) ;  /* 0xfffffffc00f08947 */ /* 0x004fea000383ffff */
[----:B------:R-:W-:Y:S05]  /*9ba0*/  BRA `(.L_x_156) ;  /* 0xffffff8400447947 */ /* 0x000fea000383ffff */
.L_x_43:
[----:B---3--:R-:W-:-:S07]  /*9bb0*/  MOV R0, UR4 ;  /* 0x0000000400007c02 */ /* 0x008fce0008000f00 */
.L_x_157:
[----:B-1----:R1:W2:Y:S02]  /*9bc0*/  SYNCS.PHASECHK.TRANS64.TRYWAIT P0, [R0+URZ], R2 ;  /* 0x00000002000075a7 */ /* 0x0022a400080011ff */
[----:B--2---:R-:W-:Y:S05]  /*9bd0*/  @!P0 NANOSLEEP.SYNCS 0x989680 ;  /* 0x009896800000895d */ /* 0x004fea0003900000 */
[----:B------:R-:W2:Y:S02]  /*9be0*/  @!P0 SYNCS.PHASECHK.TRANS64 P0, [R0+URZ], R2 ;  /* 0x00000002000085a7 */ /* 0x000ea400080010ff */
[----:B--2---:R-:W-:Y:S05]  /*9bf0*/  @!P0 BRA `(.L_x_157) ;  /* 0xfffffffc00f08947 */ /* 0x004fea000383ffff */
[----:B------:R-:W-:Y:S05]  /*9c00*/  BRA `(.L_x_158) ;  /* 0xffffff8800b47947 */ /* 0x000fea000383ffff */
.L_x_44:
[----:B---3--:R-:W-:-:S07]  /*9c10*/  MOV R0, UR4 ;  /* 0x0000000400007c02 */ /* 0x008fce0008000f00 */
.L_x_159:
[----:B-1----:R1:W2:Y:S02]  /*9c20*/  SYNCS.PHASECHK.TRANS64.TRYWAIT P0, [R0+URZ], R3 ;  /* 0x00000003000075a7 */ /* 0x0022a400080011ff */
[----:B--2---:R-:W-:Y:S05]  /*9c30*/  @!P0 NANOSLEEP.SYNCS 0x989680 ;  /* 0x009896800000895d */ /* 0x004fea0003900000 */
[----:B------:R-:W2:Y:S02]  /*9c40*/  @!P0 SYNCS.PHASECHK.TRANS64 P0, [R0+URZ], R3 ;  /* 0x00000003000085a7 */ /* 0x000ea400080010ff */
[----:B--2---:R-:W-:Y:S05]  /*9c50*/  @!P0 BRA `(.L_x_159) ;  /* 0xfffffffc00f08947 */ /* 0x004fea000383ffff */
[----:B------:R-:W-:Y:S05]  /*9c60*/  BRA `(.L_x_160) ;  /* 0xffffff8800c07947 */ /* 0x000fea000383ffff */
.L_x_45:
[----:B---3--:R-:W-:-:S07]  /*9c70*/  MOV R0, UR4 ;  /* 0x0000000400007c02 */ /* 0x008fce0008000f00 */
.L_x_161:
[----:B-1----:R1:W2:Y:S02]  /*9c80*/  SYNCS.PHASECHK.TRANS64.TRYWAIT P0, [R0+URZ], R3 ;  /* 0x00000003000075a7 */ /* 0x0022a400080011ff */
[----:B--2---:R-:W-:Y:S05]  /*9c90*/  @!P0 NANOSLEEP.SYNCS 0x989680 ;  /* 0x009896800000895d */ /* 0x004fea0003900000 */
[----:B------:R-:W2:Y:S02]  /*9ca0*/  @!P0 SYNCS.PHASECHK.TRANS64 P0, [R0+URZ], R3 ;  /* 0x00000003000085a7 */ /* 0x000ea400080010ff */
[----:B--2---:R-:W-:Y:S05]  /*9cb0*/  @!P0 BRA `(.L_x_161) ;  /* 0xfffffffc00f08947 */ /* 0x004fea000383ffff */
[----:B------:R-:W-:Y:S05]  /*9cc0*/  BRA `(.L_x_162) ;  /* 0xffffff8800cc7947 */ /* 0x000fea000383ffff */
.L_x_46:
[----:B---3--:R-:W-:-:S07]  /*9cd0*/  MOV R0, UR4 ;  /* 0x0000000400007c02 */ /* 0x008fce0008000f00 */
.L_x_163:
[----:B-1----:R1:W2:Y:S02]  /*9ce0*/  SYNCS.PHASECHK.TRANS64.TRYWAIT P0, [R0+URZ], R3 ;  /* 0x00000003000075a7 */ /* 0x0022a400080011ff */
[----:B--2---:R-:W-:Y:S05]  /*9cf0*/  @!P0 NANOSLEEP.SYNCS 0x989680 ;  /* 0x009896800000895d */ /* 0x004fea0003900000 */
[----:B------:R-:W2:Y:S02]  /*9d00*/  @!P0 SYNCS.PHASECHK.TRANS64 P0, [R0+URZ], R3 ;  /* 0x00000003000085a7 */ /* 0x000ea400080010ff */
[----:B--2---:R-:W-:Y:S05]  /*9d10*/  @!P0 BRA `(.L_x_163) ;  /* 0xfffffffc00f08947 */ /* 0x004fea000383ffff */
[----:B------:R-:W-:Y:S05]  /*9d20*/  BRA `(.L_x_164) ;  /* 0xffffff8800d87947 */ /* 0x000fea000383ffff */
.L_x_47:
[----:B---3--:R-:W-:-:S07]  /*9d30*/  MOV R0, UR4 ;  /* 0x0000000400007c02 */ /* 0x008fce0008000f00 */
.L_x_165:
[----:B-1----:R1:W2:Y:S02]  /*9d40*/  SYNCS.PHASECHK.TRANS64.TRYWAIT P0, [R0+URZ], R3 ;  /* 0x00000003000075a7 */ /* 0x0022a400080011ff */
[----:B--2---:R-:W-:Y:S05]  /*9d50*/  @!P0 NANOSLEEP.SYNCS 0x989680 ;  /* 0x009896800000895d */ /* 0x004fea0003900000 */
[----:B------:R-:W2:Y:S02]  /*9d60*/  @!P0 SYNCS.PHASECHK.TRANS64 P0, [R0+URZ], R3 ;  /* 0x00000003000085a7 */ /* 0x000ea400080010ff */
[----:B--2---:R-:W-:Y:S05]  /*9d70*/  @!P0 BRA `(.L_x_165) ;  /* 0xfffffffc00f08947 */ /* 0x004fea000383ffff */
[----:B------:R-:W-:Y:S05]  /*9d80*/  BRA `(.L_x_166) ;  /* 0xffffff8800e47947 */ /* 0x000fea000383ffff */
.L_x_48:
[----:B---3--:R-:W-:-:S07]  /*9d90*/  MOV R0, UR4 ;  /* 0x0000000400007c02 */ /* 0x008fce0008000f00 */
.L_x_167:
[----:B-1----:R1:W2:Y:S02]  /*9da0*/  SYNCS.PHASECHK.TRANS64.TRYWAIT P0, [R0+URZ], R3 ;  /* 0x00000003000075a7 */ /* 0x0022a400080011ff */
[----:B--2---:R-:W-:Y:S05]  /*9db0*/  @!P0 NANOSLEEP.SYNCS 0x989680 ;  /* 0x009896800000895d */ /* 0x004fea0003900000 */
[----:B------:R-:W2:Y:S02]  /*9dc0*/  @!P0 SYNCS.PHASECHK.TRANS64 P0, [R0+URZ], R3 ;  /* 0x00000003000085a7 */ /* 0x000ea400080010ff */
[----:B--2---:R-:W-:Y:S05]  /*9dd0*/  @!P0 BRA `(.L_x_167) ;  /* 0xfffffffc00f08947 */ /* 0x004fea000383ffff */
[----:B------:R-:W-:Y:S05]  /*9de0*/  BRA `(.L_x_168) ;  /* 0xffffff8800f07947 */ /* 0x000fea000383ffff */
.L_x_49:
[----:B---3--:R-:W-:-:S07]  /*9df0*/  MOV R0, UR4 ;  /* 0x0000000400007c02 */ /* 0x008fce0008000f00 */
.L_x_169:
[----:B-1----:R1:W2:Y:S02]  /*9e00*/  SYNCS.PHASECHK.TRANS64.TRYWAIT P0, [R0+URZ], R3 ;  /* 0x00000003000075a7 */ /* 0x0022a400080011ff */
[----:B--2---:R-:W-:Y:S05]  /*9e10*/  @!P0 NANOSLEEP.SYNCS 0x989680 ;  /* 0x009896800000895d */ /* 0x004fea0003900000 */
[----:B------:R-:W2:Y:S02]  /*9e20*/  @!P0 SYNCS.PHASECHK.TRANS64 P0, [R0+URZ], R3 ;  /* 0x00000003000085a7 */ /* 0x000ea400080010ff */
[----:B--2---:R-:W-:Y:S05]  /*9e30*/  @!P0 BRA `(.L_x_169) ;  /* 0xfffffffc00f08947 */ /* 0x004fea000383ffff */
[----:B------:R-:W-:Y:S05]  /*9e40*/  BRA `(.L_x_170) ;  /* 0xffffff8800fc7947 */ /* 0x000fea000383ffff */
.L_x_52:
[----:B-1----:R1:W2:Y:S02]  /*9e50*/  SYNCS.PHASECHK.TRANS64.TRYWAIT P0, [R0+URZ+0x130], R4 ;  /* 0x00013004000075a7 */ /* 0x0022a400080011ff */
[----:B--2---:R-:W-:Y:S05]  /*9e60*/  @!P0 NANOSLEEP.SYNCS 0x989680 ;  /* 0x009896800000895d */ /* 0x004fea0003900000 */
[----:B------:R-:W2:Y:S02]  /*9e70*/  @!P0 SYNCS.PHASECHK.TRANS64 P0, [R0+URZ+0x130], R4 ;  /* 0x00013004000085a7 */ /* 0x000ea400080010ff */
[----:B--2---:R-:W-:Y:S05]  /*9e80*/  @!P0 BRA `(.L_x_52) ;  /* 0xfffffffc00f08947 */ /* 0x004fea000383ffff */
[----:B------:R-:W-:Y:S05]  /*9e90*/  BRA `(.L_x_171) ;  /* 0xffffff8c005c7947 */ /* 0x000fea000383ffff */
.L_x_53:
[----:B------:R-:W-:-:S07]  /*9ea0*/  MOV R0, UR5 ;  /* 0x0000000500007c02 */ /* 0x000fce0008000f00 */
.L_x_172:
[----:B-1----:R1:W2:Y:S02]  /*9eb0*/  SYNCS.PHASECHK.TRANS64.TRYWAIT P0, [R0+URZ+0xe0], R5 ;  /* 0x0000e005000075a7 */ /* 0x0022a400080011ff */
[----:B--2---:R-:W-:Y:S05]  /*9ec0*/  @!P0 NANOSLEEP.SYNCS 0x989680 ;  /* 0x009896800000895d */ /* 0x004fea0003900000 */
[----:B------:R-:W2:Y:S02]  /*9ed0*/  @!P0 SYNCS.PHASECHK.TRANS64 P0, [R0+URZ+0xe0], R5 ;  /* 0x0000e005000085a7 */ /* 0x000ea400080010ff */
[----:B--2---:R-:W-:Y:S05]  /*9ee0*/  @!P0 BRA `(.L_x_172) ;  /* 0xfffffffc00f08947 */ /* 0x004fea000383ffff */
[----:B------:R-:W-:Y:S05]  /*9ef0*/  BRA `(.L_x_173) ;  /* 0xffffff8c006c7947 */ /* 0x000fea000383ffff */
.L_x_54:
[----:B-1----:R1:W2:Y:S02]  /*9f00*/  SYNCS.PHASECHK.TRANS64.TRYWAIT P1, [R0+URZ+0xd0], R4 ;  /* 0x0000d004000075a7 */ /* 0x0022a400080211ff */
[----:B--2---:R-:W-:Y:S05]  /*9f10*/  @!P1 NANOSLEEP.SYNCS 0x989680 ;  /* 0x009896800000995d */ /* 0x004fea0003900000 */
[----:B------:R-:W2:Y:S02]  /*9f20*/  @!P1 SYNCS.PHASECHK.TRANS64 P1, [R0+URZ+0xd0], R4 ;  /* 0x0000d004000095a7 */ /* 0x000ea400080210ff */
[----:B--2---:R-:W-:Y:S05]  /*9f30*/  @!P1 BRA `(.L_x_54) ;  /* 0xfffffffc00f09947 */ /* 0x004fea000383ffff */
[----:B------:R-:W-:Y:S05]  /*9f40*/  BRA `(.L_x_174) ;  /* 0xffffff8c009c7947 */ /* 0x000fea000383ffff */
.L_x_57:
[----:B------:R-:W-:-:S07]  /*9f50*/  MOV R0, UR5 ;  /* 0x0000000500007c02 */ /* 0x000fce0008000f00 */
.L_x_175:
[----:B-1----:R1:W2:Y:S02]  /*9f60*/  SYNCS.PHASECHK.TRANS64.TRYWAIT P0, [R0+URZ+0xe0], R2 ;  /* 0x0000e002000075a7 */ /* 0x0022a400080011ff */
[----:B--2---:R-:W-:Y:S05]  /*9f70*/  @!P0 NANOSLEEP.SYNCS 0x989680 ;  /* 0x009896800000895d */ /* 0x004fea0003900000 */
[----:B------:R-:W2:Y:S02]  /*9f80*/  @!P0 SYNCS.PHASECHK.TRANS64 P0, [R0+URZ+0xe0], R2 ;  /* 0x0000e002000085a7 */ /* 0x000ea400080010ff */
[----:B--2---:R-:W-:Y:S05]  /*9f90*/  @!P0 BRA `(.L_x_175) ;  /* 0xfffffffc00f08947 */ /* 0x004fea000383ffff */
[----:B------:R-:W-:Y:S05]  /*9fa0*/  BRA `(.L_x_56) ;  /* 0xffffff8c00f07947 */ /* 0x000fea000383ffff */
.L_x_66:
[----:B-1----:R-:W-:-:S04]  /*9fb0*/  MOV R4, UR6 ;  /* 0x0000000600047c02 */ /* 0x002fc80008000f00 */
[----:B------:R1:W2:Y:S03]  /*9fc0*/  SYNCS.PHASECHK.TRANS64.TRYWAIT P0, [R4+URZ+0x8], R5 ;  /* 0x00000805040075a7 */ /* 0x0002a600080011ff */
[----:B--2---:R-:W-:Y:S05]  /*9fd0*/  @!P0 NANOSLEEP.SYNCS 0x989680 ;  /* 0x009896800000895d */ /* 0x004fea0003900000 */
[----:B------:R-:W2:Y:S02]  /*9fe0*/  @!P0 SYNCS.PHASECHK.TRANS64 P0, [R4+URZ+0x8], R5 ;  /* 0x00000805040085a7 */ /* 0x000ea400080010ff */
[----:B--2---:R-:W-:Y:S05]  /*9ff0*/  @!P0 BRA `(.L_x_66) ;  /* 0xfffffffc00ec8947 */ /* 0x004fea000383ffff */
[----:B------:R-:W-:Y:S05]  /*a000*/  BRA `(.L_x_65) ;  /* 0xffffff9000a47947 */ /* 0x000fea000383ffff */
.L_x_68:
[----:B------:R-:W-:Y:S01]  /*a010*/  BSSY B0, `(.L_x_176) ;  /* 0x0000006000007945 */ /* 0x000fe20003800000 */
[----:B------:R-:W-:-:S07]  /*a020*/  MOV R15, 0xffffffff ;  /* 0xffffffff000f7802 */ /* 0x000fce0000000f00 */
[----:B-1---5:R-:W-:Y:S05]  /*a030*/  WARPSYNC.COLLECTIVE R15, `(.L_x_177) ;  /* 0x000000000f0c7348 */ /* 0x022fea0003c00000 */
[----:B------:R-:W-:Y:S02]  /*a040*/  ELECT P6, UR79, PT ;  /* 0x00000000004f782f */ /* 0x000fe400038c0000 */
[----:B------:R-:W-:Y:S01]  /*a050*/  MOV R14, UR79 ;  /* 0x0000004f000e7c02 */ /* 0x000fe20008000f00 */
[----:B-1---5:R-:W-:Y:S10]  /*a060*/  ENDCOLLECTIVE ;  /* 0x000000000000791b */ /* 0x022ff40003800000 */
.L_x_177:
[----:B------:R-:W-:Y:S05]  /*a070*/  BSYNC B0 ;  /* 0x0000000000007941 */ /* 0x000fea0003800000 */
.L_x_176:
[----:B------:R-:W-:Y:S05]  /*a080*/  BRA `(.L_x_178) ;  /* 0xffffff9000d47947 */ /* 0x000fea000383ffff */
.L_x_70:
[----:B-1----:R-:W-:-:S04]  /*a090*/  MOV R2, UR6 ;  /* 0x0000000600027c02 */ /* 0x002fc80008000f00 */
[----:B------:R1:W2:Y:S03]  /*a0a0*/  SYNCS.PHASECHK.TRANS64.TRYWAIT P0, [R2+URZ+0x8], R3 ;  /* 0x00000803020075a7 */ /* 0x0002a600080011ff */
[----:B--2---:R-:W-:Y:S05]  /*a0b0*/  @!P0 NANOSLEEP.SYNCS 0x989680 ;  /* 0x009896800000895d */ /* 0x004fea0003900000 */
[----:B------:R-:W2:Y:S02]  /*a0c0*/  @!P0 SYNCS.PHASECHK.TRANS64 P0, [R2+URZ+0x8], R3 ;  /* 0x00000803020085a7 */ /* 0x000ea400080010ff */
[----:B--2---:R-:W-:Y:S05]  /*a0d0*/  @!P0 BRA `(.L_x_70) ;  /* 0xfffffffc00ec8947 */ /* 0x004fea000383ffff */
[----:B------:R-:W-:Y:S05]  /*a0e0*/  BRA `(.L_x_69) ;  /* 0xffffff9000d87947 */ /* 0x000fea000383ffff */
.L_x_71:
[----:B-1----:R1:W2:Y:S02]  /*a0f0*/  SYNCS.PHASECHK.TRANS64.TRYWAIT P0, [R0+URZ+0xd0], R4 ;  /* 0x0000d004000075a7 */ /* 0x0022a400080011ff */
[----:B--2---:R-:W-:Y:S05]  /*a100*/  @!P0 NANOSLEEP.SYNCS 0x989680 ;  /* 0x009896800000895d */ /* 0x004fea0003900000 */
[----:B------:R-:W2:Y:S02]  /*a110*/  @!P0 SYNCS.PHASECHK.TRANS64 P0, [R0+URZ+0xd0], R4 ;  /* 0x0000d004000085a7 */ /* 0x000ea400080010ff */
[----:B--2---:R-:W-:Y:S05]  /*a120*/  @!P0 BRA `(.L_x_71) ;  /* 0xfffffffc00f08947 */ /* 0x004fea000383ffff */
[----:B------:R-:W-:Y:S05]  /*a130*/  BRA `(.L_x_179) ;  /* 0xffffff9400c47947 */ /* 0x000fea000383ffff */
.L_x_73:
[----:B------:R-:W-:-:S07]  /*a140*/  MOV R0, UR9 ;  /* 0x0000000900007c02 */ /* 0x000fce0008000f00 */
.L_x_180:
[----:B-1----:R1:W2:Y:S02]  /*a150*/  SYNCS.PHASECHK.TRANS64.TRYWAIT P0, [R0+URZ+0x110], R4 ;  /* 0x00011004000075a7 */ /* 0x0022a400080011ff */
[----:B--2---:R-:W-:Y:S05]  /*a160*/  @!P0 NANOSLEEP.SYNCS 0x989680 ;  /* 0x009896800000895d */ /* 0x004fea0003900000 */
[----:B------:R-:W2:Y:S02]  /*a170*/  @!P0 SYNCS.PHASECHK.TRANS64 P0, [R0+URZ+0x110], R4 ;  /* 0x00011004000085a7 */ /* 0x000ea400080010ff */
[----:B--2---:R-:W-:Y:S05]  /*a180*/  @!P0 BRA `(.L_x_180) ;  /* 0xfffffffc00f08947 */ /* 0x004fea000383ffff */
[----:B------:R-:W-:Y:S05]  /*a190*/  BRA `(.L_x_181) ;  /* 0xffffff9800107947 */ /* 0x000fea000383ffff */
.L_x_76:
[----:B------:R-:W-:Y:S07]  /*a1a0*/  MOV R0, UR8 ;  /* 0x0000000800007c02 */ /* 0x000fee0008000f00 */
.L_x_182:
[----:B-1----:R1:W2:Y:S02]  /*a1b0*/  SYNCS.PHASECHK.TRANS64.TRYWAIT P0, [R0+URZ], R4 ;  /* 0x00000004000075a7 */ /* 0x0022a400080011ff */
[----:B--2---:R-:W-:Y:S05]  /*a1c0*/  @!P0 NANOSLEEP.SYNCS 0x989680 ;  /* 0x009896800000895d */ /* 0x004fea0003900000 */
[----:B------:R-:W2:Y:S02]  /*a1d0*/  @!P0 SYNCS.PHASECHK.TRANS64 P0, [R0+URZ], R4 ;  /* 0x00000004000085a7 */ /* 0x000ea400080010ff */
[----:B--2---:R-:W-:Y:S05]  /*a1e0*/  @!P0 BRA `(.L_x_182) ;  /* 0xfffffffc00f08947 */ /* 0x004fea000383ffff */
[----:B------:R-:W-:Y:S05]  /*a1f0*/  BRA `(.L_x_75) ;  /* 0xffffff9800247947 */ /* 0x000fea000383ffff */
.L_x_80:
[----:B-1----:R-:W-:-:S07]  /*a200*/  MOV R0, UR8 ;  /* 0x0000000800007c02 */ /* 0x002fce0008000f00 */
.L_x_183:
[----:B-1----:R1:W2:Y:S02]  /*a210*/  SYNCS.PHASECHK.TRANS64.TRYWAIT P0, [R0+URZ], R2 ;  /* 0x00000002000075a7 */ /* 0x0022a400080011ff */
[----:B--2---:R-:W-:Y:S05]  /*a220*/  @!P0 NANOSLEEP.SYNCS 0x989680 ;  /* 0x009896800000895d */ /* 0x004fea0003900000 */
[----:B------:R-:W2:Y:S02]  /*a230*/  @!P0 SYNCS.PHASECHK.TRANS64 P0, [R0+URZ], R2 ;  /* 0x00000002000085a7 */ /* 0x000ea400080010ff */
[----:B--2---:R-:W-:Y:S05]  /*a240*/  @!P0 BRA `(.L_x_183) ;  /* 0xfffffffc00f08947 */ /* 0x004fea000383ffff */
[----:B------:R-:W-:Y:S05]  /*a250*/  BRA `(.L_x_184) ;  /* 0xffffff9c00187947 */ /* 0x000fea000383ffff */
.L_x_81:
[----:B------:R-:W-:-:S07]  /*a260*/  MOV R0, UR8 ;  /* 0x0000000800007c02 */ /* 0x000fce0008000f00 */
.L_x_185:
[----:B-1----:R1:W2:Y:S02]  /*a270*/  SYNCS.PHASECHK.TRANS64.TRYWAIT P0, [R0+URZ], R3 ;  /* 0x00000003000075a7 */ /* 0x0022a400080011ff */
[----:B--2---:R-:W-:Y:S05]  /*a280*/  @!P0 NANOSLEEP.SYNCS 0x989680 ;  /* 0x009896800000895d */ /* 0x004fea0003900000 */
[----:B------:R-:W2:Y:S02]  /*a290*/  @!P0 SYNCS.PHASECHK.TRANS64 P0, [R0+URZ], R3 ;  /* 0x00000003000085a7 */ /* 0x000ea400080010ff */
[----:B--2---:R-:W-:Y:S05]  /*a2a0*/  @!P0 BRA `(.L_x_185) ;  /* 0xfffffffc00f08947 */ /* 0x004fea000383ffff */
[----:B------:R-:W-:Y:S05]  /*a2b0*/  BRA `(.L_x_186) ;  /* 0xffffff9c00247947 */ /* 0x000fea000383ffff */
.L_x_82:
[----:B------:R-:W-:-:S07]  /*a2c0*/  MOV R0, UR8 ;  /* 0x0000000800007c02 */ /* 0x000fce0008000f00 */
.L_x_187:
[----:B-1----:R1:W2:Y:S02]  /*a2d0*/  SYNCS.PHASECHK.TRANS64.TRYWAIT P0, [R0+URZ], R3 ;  /* 0x00000003000075a7 */ /* 0x0022a400080011ff */
[----:B--2---:R-:W-:Y:S05]  /*a2e0*/  @!P0 NANOSLEEP.SYNCS 0x989680 ;  /* 0x009896800000895d */ /* 0x004fea0003900000 */
[----:B------:R-:W2:Y:S02]  /*a2f0*/  @!P0 SYNCS.PHASECHK.TRANS64 P0, [R0+URZ], R3 ;  /* 0x00000003000085a7 */ /* 0x000ea400080010ff */
[----:B--2---:R-:W-:Y:S05]  /*a300*/  @!P0 BRA `(.L_x_187) ;  /* 0xfffffffc00f08947 */ /* 0x004fea000383ffff */
[----:B------:R-:W-:Y:S05]  /*a310*/  BRA `(.L_x_188) ;  /* 0xffffff9c00307947 */ /* 0x000fea000383ffff */
.L_x_85:
[----:B------:R-:W-:-:S07]  /*a320*/  MOV R0, UR7 ;  /* 0x0000000700007c02 */ /* 0x000fce0008000f00 */
.L_x_189:
[----:B-1----:R1:W2:Y:S02]  /*a330*/  SYNCS.PHASECHK.TRANS64.TRYWAIT P1, [R0+URZ+0x150], R2 ;  /* 0x00015002000075a7 */ /* 0x0022a400080211ff */
[----:B--2---:R-:W-:Y:S05]  /*a340*/  @!P1 NANOSLEEP.SYNCS 0x989680 ;  /* 0x009896800000995d */ /* 0x004fea0003900000 */
[----:B------:R-:W2:Y:S02]  /*a350*/  @!P1 SYNCS.PHASECHK.TRANS64 P1, [R0+URZ+0x150], R2 ;  /* 0x00015002000095a7 */ /* 0x000ea400080210ff */
[----:B--2---:R-:W-:Y:S05]  /*a360*/  @!P1 BRA `(.L_x_189) ;  /* 0xfffffffc00f09947 */ /* 0x004fea000383ffff */
[----:B------:R-:W-:Y:S05]  /*a370*/  BRA `(.L_x_190) ;  /* 0xffffff9c007c7947 */ /* 0x000fea000383ffff */
.L_x_90:
[----:B--2---:R2:W4:Y:S02]  /*a380*/  SYNCS.PHASECHK.TRANS64.TRYWAIT P0, [R0+URZ+0xd0], R2 ;  /* 0x0000d002000075a7 */ /* 0x00452400080011ff */
[----:B----4-:R-:W-:Y:S05]  /*a390*/  @!P0 NANOSLEEP.SYNCS 0x989680 ;  /* 0x009896800000895d */ /* 0x010fea0003900000 */
[----:B------:R-:W4:Y:S02]  /*a3a0*/  @!P0 SYNCS.PHASECHK.TRANS64 P0, [R0+URZ+0xd0], R2 ;  /* 0x0000d002000085a7 */ /* 0x000f2400080010ff */
[----:B----4-:R-:W-:Y:S05]  /*a3b0*/  @!P0 BRA `(.L_x_90) ;  /* 0xfffffffc00f08947 */ /* 0x010fea000383ffff */
[----:B------:R-:W-:Y:S05]  /*a3c0*/  BRA `(.L_x_191) ;  /* 0xffffffa000907947 */ /* 0x000fea000383ffff */
.L_x_93:
[----:B------:R-:W-:Y:S07]  /*a3d0*/  MOV R0, UR7 ;  /* 0x0000000700007c02 */ /* 0x000fee0008000f00 */
.L_x_192:
[----:B--2---:R2:W4:Y:S02]  /*a3e0*/  SYNCS.PHASECHK.TRANS64.TRYWAIT P0, [R0+URZ+0xc8], R2 ;  /* 0x0000c802000075a7 */ /* 0x00452400080011ff */
[----:B----4-:R-:W-:Y:S05]  /*a3f0*/  @!P0 NANOSLEEP.SYNCS 0x989680 ;  /* 0x009896800000895d */ /* 0x010fea0003900000 */
[----:B------:R-:W4:Y:S02]  /*a400*/  @!P0 SYNCS.PHASECHK.TRANS64 P0, [R0+URZ+0xc8], R2 ;  /* 0x0000c802000085a7 */ /* 0x000f2400080010ff */
[----:B----4-:R-:W-:Y:S05]  /*a410*/  @!P0 BRA `(.L_x_192) ;  /* 0xfffffffc00f08947 */ /* 0x010fea000383ffff */
[----:B------:R-:W-:Y:S05]  /*a420*/  BRA `(.L_x_92) ;  /* 0xffffffa400707947 */ /* 0x000fea000383ffff */
.L_x_96:
[----:B------:R-:W-:Y:S07]  /*a430*/  MOV R0, UR7 ;  /* 0x0000000700007c02 */ /* 0x000fee0008000f00 */
.L_x_193:
[----:B-1----:R1:W2:Y:S02]  /*a440*/  SYNCS.PHASECHK.TRANS64.TRYWAIT P0, [R0+URZ+0xa0], R14 ;  /* 0x0000a00e000075a7 */ /* 0x0022a400080011ff */
[----:B--2---:R-:W-:Y:S05]  /*a450*/  @!P0 NANOSLEEP.SYNCS 0x989680 ;  /* 0x009896800000895d */ /* 0x004fea0003900000 */
[----:B------:R-:W2:Y:S02]  /*a460*/  @!P0 SYNCS.PHASECHK.TRANS64 P0, [R0+URZ+0xa0], R14 ;  /* 0x0000a00e000085a7 */ /* 0x000ea400080010ff */
[----:B--2---:R-:W-:Y:S05]  /*a470*/  @!P0 BRA `(.L_x_193) ;  /* 0xfffffffc00f08947 */ /* 0x004fea000383ffff */
[----:B------:R-:W-:Y:S05]  /*a480*/  BRA `(.L_x_194) ;  /* 0xffffffa400e87947 */ /* 0x000fea000383ffff */
.L_x_97:
[----:B------:R-:W-:Y:S07]  /*a490*/  MOV R0, UR7 ;  /* 0x0000000700007c02 */ /* 0x000fee0008000f00 */
.L_x_195:
[----:B-1----:R1:W2:Y:S02]  /*a4a0*/  SYNCS.PHASECHK.TRANS64.TRYWAIT P0, [R0+URZ+0xa8], R14 ;  /* 0x0000a80e000075a7 */ /* 0x0022a400080011ff */
[----:B--2---:R-:W-:Y:S05]  /*a4b0*/  @!P0 NANOSLEEP.SYNCS 0x989680 ;  /* 0x009896800000895d */ /* 0x004fea0003900000 */
[----:B------:R-:W2:Y:S02]  /*a4c0*/  @!P0 SYNCS.PHASECHK.TRANS64 P0, [R0+URZ+0xa8], R14 ;  /* 0x0000a80e000085a7 */ /* 0x000ea400080010ff */
[----:B--2---:R-:W-:Y:S05]  /*a4d0*/  @!P0 BRA `(.L_x_195) ;  /* 0xfffffffc00f08947 */ /* 0x004fea000383ffff */
[----:B------:R-:W-:Y:S05]  /*a4e0*/  BRA `(.L_x_196) ;  /* 0xffffffa800407947 */ /* 0x000fea000383ffff */
.L_x_98:
[----:B------:R-:W-:Y:S07]  /*a4f0*/  MOV R0, UR7 ;  /* 0x0000000700007c02 */ /* 0x000fee0008000f00 */
.L_x_197:
[----:B-1----:R1:W2:Y:S02]  /*a500*/  SYNCS.PHASECHK.TRANS64.TRYWAIT P0, [R0+URZ+0xb0], R14 ;  /* 0x0000b00e000075a7 */ /* 0x0022a400080011ff */
[----:B--2---:R-:W-:Y:S05]  /*a510*/  @!P0 NANOSLEEP.SYNCS 0x989680 ;  /* 0x009896800000895d */ /* 0x004fea0003900000 */
[----:B------:R-:W2:Y:S02]  /*a520*/  @!P0 SYNCS.PHASECHK.TRANS64 P0, [R0+URZ+0xb0], R14 ;  /* 0x0000b00e000085a7 */ /* 0x000ea400080010ff */
[----:B--2---:R-:W-:Y:S05]  /*a530*/  @!P0 BRA `(.L_x_197) ;  /* 0xfffffffc00f08947 */ /* 0x004fea000383ffff */
[----:B------:R-:W-:Y:S05]  /*a540*/  BRA `(.L_x_198) ;  /* 0xffffffa8009c7947 */ /* 0x000fea000383ffff */
.L_x_99:
[----:B------:R-:W-:Y:S07]  /*a550*/  MOV R0, UR7 ;  /* 0x0000000700007c02 */ /* 0x000fee0008000f00 */
.L_x_199:
[----:B-1----:R1:W2:Y:S02]  /*a560*/  SYNCS.PHASECHK.TRANS64.TRYWAIT P0, [R0+URZ+0xb8], R14 ;  /* 0x0000b80e000075a7 */ /* 0x0022a400080011ff */
[----:B--2---:R-:W-:Y:S05]  /*a570*/  @!P0 NANOSLEEP.SYNCS 0x989680 ;  /* 0x009896800000895d */ /* 0x004fea0003900000 */
[----:B------:R-:W2:Y:S02]  /*a580*/  @!P0 SYNCS.PHASECHK.TRANS64 P0, [R0+URZ+0xb8], R14 ;  /* 0x0000b80e000085a7 */ /* 0x000ea400080010ff */
[----:B--2---:R-:W-:Y:S05]  /*a590*/  @!P0 BRA `(.L_x_199) ;  /* 0xfffffffc00f08947 */ /* 0x004fea000383ffff */
[----:B------:R-:W-:Y:S05]  /*a5a0*/  BRA `(.L_x_200) ;  /* 0xffffffac003c7947 */ /* 0x000fea000383ffff */
.L_x_101:
[----:B------:R-:W-:-:S07]  /*a5b0*/  MOV R0, UR7 ;  /* 0x0000000700007c02 */ /* 0x000fce0008000f00 */
.L_x_201:
[----:B-1----:R1:W4:Y:S02]  /*a5c0*/  SYNCS.PHASECHK.TRANS64.TRYWAIT P0, [R0+URZ+0xa0], R2 ;  /* 0x0000a002000075a7 */ /* 0x00232400080011ff */
[----:B----4-:R-:W-:Y:S05]  /*a5d0*/  @!P0 NANOSLEEP.SYNCS 0x989680 ;  /* 0x009896800000895d */ /* 0x010fea0003900000 */
[----:B------:R-:W4:Y:S02]  /*a5e0*/  @!P0 SYNCS.PHASECHK.TRANS64 P0, [R0+URZ+0xa0], R2 ;  /* 0x0000a002000085a7 */ /* 0x000f2400080010ff */
[----:B----4-:R-:W-:Y:S05]  /*a5f0*/  @!P0 BRA `(.L_x_201) ;  /* 0xfffffffc00f08947 */ /* 0x010fea000383ffff */
[----:B------:R-:W-:Y:S05]  /*a600*/  BRA `(.L_x_202) ;  /* 0xffffffac00c47947 */ /* 0x000fea000383ffff */
.L_x_102:
[----:B-1----:R-:W-:-:S07]  /*a610*/  MOV R0, UR7 ;  /* 0x0000000700007c02 */ /* 0x002fce0008000f00 */
.L_x_203:
[----:B-1----:R1:W4:Y:S02]  /*a620*/  SYNCS.PHASECHK.TRANS64.TRYWAIT P0, [R0+URZ+0xa8], R2 ;  /* 0x0000a802000075a7 */ /* 0x00232400080011ff */
[----:B----4-:R-:W-:Y:S05]  /*a630*/  @!P0 NANOSLEEP.SYNCS 0x989680 ;  /* 0x009896800000895d */ /* 0x010fea0003900000 */
[----:B------:R-:W4:Y:S02]  /*a640*/  @!P0 SYNCS.PHASECHK.TRANS64 P0, [R0+URZ+0xa8], R2 ;  /* 0x0000a802000085a7 */ /* 0x000f2400080010ff */
[----:B----4-:R-:W-:Y:S05]  /*a650*/  @!P0 BRA `(.L_x_203) ;  /* 0xfffffffc00f08947 */ /* 0x010fea000383ffff */
[----:B------:R-:W-:Y:S05]  /*a660*/  BRA `(.L_x_204) ;  /* 0xffffffac00b47947 */ /* 0x000fea000383ffff */
.L_x_103:
[----:B-1----:R-:W-:-:S07]  /*a670*/  MOV R0, UR7 ;  /* 0x0000000700007c02 */ /* 0x002fce0008000f00 */
.L_x_205:
[----:B-1----:R1:W4:Y:S02]  /*a680*/  SYNCS.PHASECHK.TRANS64.TRYWAIT P0, [R0+URZ+0xb0], R2 ;  /* 0x0000b002000075a7 */ /* 0x00232400080011ff */
[----:B----4-:R-:W-:Y:S05]  /*a690*/  @!P0 NANOSLEEP.SYNCS 0x989680 ;  /* 0x009896800000895d */ /* 0x010fea0003900000 */
[----:B------:R-:W4:Y:S02]  /*a6a0*/  @!P0 SYNCS.PHASECHK.TRANS64 P0, [R0+URZ+0xb0], R2 ;  /* 0x0000b002000085a7 */ /* 0x000f2400080010ff */
[----:B----4-:R-:W-:Y:S05]  /*a6b0*/  @!P0 BRA `(.L_x_205) ;  /* 0xfffffffc00f08947 */ /* 0x010fea000383ffff */
[----:B------:R-:W-:Y:S05]  /*a6c0*/  BRA `(.L_x_206) ;  /* 0xffffffac00a47947 */ /* 0x000fea000383ffff */
.L_x_105:
[----:B--2---:R2:W3:Y:S02]  /*a6d0*/  SYNCS.PHASECHK.TRANS64.TRYWAIT P0, [R0+URZ+0xd0], R2 ;  /* 0x0000d002000075a7 */ /* 0x0044e400080011ff */
[----:B---3--:R-:W-:Y:S05]  /*a6e0*/  @!P0 NANOSLEEP.SYNCS 0x989680 ;  /* 0x009896800000895d */ /* 0x008fea0003900000 */
[----:B------:R-:W3:Y:S02]  /*a6f0*/  @!P0 SYNCS.PHASECHK.TRANS64 P0, [R0+URZ+0xd0], R2 ;  /* 0x0000d002000085a7 */ /* 0x000ee400080010ff */
[----:B---3--:R-:W-:Y:S05]  /*a700*/  @!P0 BRA `(.L_x_105) ;  /* 0xfffffffc00f08947 */ /* 0x008fea000383ffff */
[----:B------:R-:W-:Y:S05]  /*a710*/  BRA `(.L_x_207) ;  /* 0xffffffb000807947 */ /* 0x000fea000383ffff */
.L_x_116:
[----:B-1----:R-:W-:Y:S04]  /*a720*/  MOV R2, UR48 ;  /* 0x0000003000027c02 */ /* 0x002fe80008000f00 */
[----:B------:R1:W3:Y:S03]  /*a730*/  SYNCS.PHASECHK.TRANS64.TRYWAIT P1, [R2+URZ+0x80], R3 ;  /* 0x00008003020075a7 */ /* 0x0002e600080211ff */
[----:B---3--:R-:W-:Y:S05]  /*a740*/  @!P1 NANOSLEEP.SYNCS 0x989680 ;  /* 0x009896800000995d */ /* 0x008fea0003900000 */
[----:B------:R-:W3:Y:S02]  /*a750*/  @!P1 SYNCS.PHASECHK.TRANS64 P1, [R2+URZ+0x80], R3 ;  /* 0x00008003020095a7 */ /* 0x000ee400080210ff */
[----:B---3--:R-:W-:Y:S05]  /*a760*/  @!P1 BRA `(.L_x_116) ;  /* 0xfffffffc00ec9947 */ /* 0x008fea000383ffff */
[----:B------:R-:W-:Y:S05]  /*a770*/  BRA `(.L_x_115) ;  /* 0xffffffbc008c7947 */ /* 0x000fea000383ffff */
.L_x_118:
[----:B-1----:R1:W4:Y:S02]  /*a780*/  SYNCS.PHASECHK.TRANS64.TRYWAIT P0, [R112+URZ+0xf0], R0 ;  /* 0x0000f000700075a7 */ /* 0x00232400080011ff */
[----:B----4-:R-:W-:Y:S05]  /*a790*/  @!P0 NANOSLEEP.SYNCS 0x989680 ;  /* 0x009896800000895d */ /* 0x010fea0003900000 */
[----:B------:R-:W4:Y:S02]  /*a7a0*/  @!P0 SYNCS.PHASECHK.TRANS64 P0, [R112+URZ+0xf0], R0 ;  /* 0x0000f000700085a7 */ /* 0x000f2400080010ff */
[----:B----4-:R-:W-:Y:S05]  /*a7b0*/  @!P0 BRA `(.L_x_118) ;  /* 0xfffffffc00f08947 */ /* 0x010fea000383ffff */
[----:B------:R-:W-:Y:S05]  /*a7c0*/  BRA `(.L_x_117) ;  /* 0xffffffbc00b47947 */ /* 0x000fea000383ffff */
.L_x_127:
[----:B--2---:R2:W4:Y:S02]  /*a7d0*/  SYNCS.PHASECHK.TRANS64.TRYWAIT P0, [R2+URZ+0x80], R0 ;  /* 0x00008000020075a7 */ /* 0x00452400080011ff */
[----:B----4-:R-:W-:Y:S05]  /*a7e0*/  @!P0 NANOSLEEP.SYNCS 0x989680 ;  /* 0x009896800000895d */ /* 0x010fea0003900000 */
[----:B------:R-:W4:Y:S02]  /*a7f0*/  @!P0 SYNCS.PHASECHK.TRANS64 P0, [R2+URZ+0x80], R0 ;  /* 0x00008000020085a7 */ /* 0x000f2400080010ff */
[----:B----4-:R-:W-:Y:S05]  /*a800*/  @!P0 BRA `(.L_x_127) ;  /* 0xfffffffc00f08947 */ /* 0x010fea000383ffff */
[----:B------:R-:W-:Y:S05]  /*a810*/  BRA `(.L_x_126) ;  /* 0xffffffc800a07947 */ /* 0x000fea000383ffff */
.L_x_135:
[----:B--2---:R2:W4:Y:S02]  /*a820*/  SYNCS.PHASECHK.TRANS64.TRYWAIT P0, [R0+URZ+0x80], R6 ;  /* 0x00008006000075a7 */ /* 0x00452400080011ff */
[----:B----4-:R-:W-:Y:S05]  /*a830*/  @!P0 NANOSLEEP.SYNCS 0x989680 ;  /* 0x009896800000895d */ /* 0x010fea0003900000 */
[----:B------:R-:W4:Y:S02]  /*a840*/  @!P0 SYNCS.PHASECHK.TRANS64 P0, [R0+URZ+0x80], R6 ;  /* 0x00008006000085a7 */ /* 0x000f2400080010ff */
[----:B----4-:R-:W-:Y:S05]  /*a850*/  @!P0 BRA `(.L_x_135) ;  /* 0xfffffffc00f08947 */ /* 0x010fea000383ffff */
[----:B------:R-:W-:Y:S05]  /*a860*/  BRA `(.L_x_134) ;  /* 0xffffffd400b47947 */ /* 0x000fea000383ffff */
.L_x_143:
[----:B--2---:R2:W4:Y:S02]  /*a870*/  SYNCS.PHASECHK.TRANS64.TRYWAIT P0, [R0+URZ+0x80], R5 ;  /* 0x00008005000075a7 */ /* 0x00452400080011ff */
[----:B----4-:R-:W-:Y:S05]  /*a880*/  @!P0 NANOSLEEP.SYNCS 0x989680 ;  /* 0x009896800000895d */ /* 0x010fea0003900000 */
[----:B------:R-:W4:Y:S02]  /*a890*/  @!P0 SYNCS.PHASECHK.TRANS64 P0, [R0+URZ+0x80], R5 ;  /* 0x00008005000085a7 */ /* 0x000f2400080010ff */
[----:B----4-:R-:W-:Y:S05]  /*a8a0*/  @!P0 BRA `(.L_x_143) ;  /* 0xfffffffc00f08947 */ /* 0x010fea000383ffff */
[----:B------:R-:W-:Y:S05]  /*a8b0*/  BRA `(.L_x_142) ;  /* 0xffffffe000c87947 */ /* 0x000fea000383ffff */
        .weak           $__internal_0_$__cuda_sm10x_tcgen05_guardrail_trap_col_being_dealloced_not_returned_by_alloc
        .type           $__internal_0_$__cuda_sm10x_tcgen05_guardrail_trap_col_being_dealloced_not_returned_by_alloc,@function
        .size           $__internal_0_$__cuda_sm10x_tcgen05_guardrail_trap_col_being_dealloced_not_returned_by_alloc,($__internal_1_$__cuda_sm10x_tcgen05_guardrail_trap_phase_invalid_during_alloc - $__internal_0_$__cuda_sm10x_tcgen05_guardrail_trap_col_being_dealloced_not_returned_by_alloc)
$__internal_0_$__cuda_sm10x_tcgen05_guardrail_trap_col_being_dealloced_not_returned_by_alloc:
[----:B------:R-:W-:Y:S05]  /*a8c0*/  BPT.TRAP 0x1 ;  /* 0x000000040000795c */ /* 0x000fea0000300000 */
[----:B------:R-:W-:-:S04]  /*a8d0*/  HFMA2 R3, -RZ, RZ, 0, 0 ;  /* 0x00000000ff037431 */ /* 0x000fc800000001ff */
[----:B------:R-:W-:Y:S05]  /*a8e0*/  RET.REL.NODEC R2 `(_ZN7cutlass13device_kernelINS_4gemm6kernel13GemmUniversalIN4cute5tupleIJiiiiEEENS1_10collective13CollectiveMmaINS1_35MainloopSm100TmaUmmaWarpSpecializedILi8ELi2ELi4ENS5_IJNS4_1CILi2EEENSA_ILi1EEESC_EEEEENS5_IJNSA_ILi128EEENSA_ILi256EEENSA_ILi64EEEEEENS_6half_tENS5_IJlSC_lEEESJ_SK_NS4_8TiledMMAINS4_8MMA_AtomIJNS4_26SM100_MMA_F16BF16_2x1SM_SSISJ_SJ_fLi128ELi256ELNS4_4UMMA5MajorE0ELSP_0ELNSO_7ScaleInE0ELSQ_0EEEEEENS4_6LayoutINS5_IJSC_SC_SC_EEENS5_IJNSA_ILi0EEESV_SV_EEEEENS5_IJNS4_10UnderscoreESY_SY_EEEEENS4_18SM100_TMA_2SM_LOADENS4_14ComposedLayoutINS4_7SwizzleILi3ELi4ELi3EEENS4_18smem_ptr_flag_bitsILi16EEENST_INS5_IJNSA_ILi8EEESH_EEENS5_IJSH_SC_EEEEEEEvNS4_8identityES11_S1B_vS1C_EENS_8epilogue10collective18CollectiveEpilogueINS1E_23Sm100TmaWarpSpecializedILi4ELi2ELi32ELb1ELb0EEEJNS5_IJSH_SG_SH_EEENS5_IJNST_ISH_SC_EENST_INS5_IJNSA_ILi32EEESB_EEENS5_IJSC_SF_EEEEEEEESJ_SK_SJ_SK_NS1E_6fusion15FusionCallbacksIS1I_NS1Q_17LinearCombinationISJ_fSJ_fLNS_15FloatRoundStyleE2EEES1J_S1P_JEEENS4_5SM1004TMEM4LOAD26SM100_TMEM_LOAD_32dp32b32xENS4_13SM90_TMA_LOADENS12_INS13_ILi2ELi4ELi3EEES16_NST_INS5_IJS17_S1L_EEENS5_IJS1L_SC_EEEEEEENS4_39AutoVectorizingCopyWithAssumedAlignmentILi128EEENS4_14SM90_TMA_STOREES25_S27_S27_EEEvvEEEEvNT_6ParamsE) ;  /* 0xffffff5402c47950 */ /* 0x000fea0003c3ffff */
        .weak           $__internal_1_$__cuda_sm10x_tcgen05_guardrail_trap_phase_invalid_during_alloc
        .type           $__internal_1_$__cuda_sm10x_tcgen05_guardrail_trap_phase_invalid_during_alloc,@function
        .size           $__internal_1_$__cuda_sm10x_tcgen05_guardrail_trap_phase_invalid_during_alloc,($__internal_2_$__cuda_sm10x_tcgen05_guardrail_trap_unallocated_columns_being_dealloced - $__internal_1_$__cuda_sm10x_tcgen05_guardrail_trap_phase_invalid_during_alloc)
$__internal_1_$__cuda_sm10x_tcgen05_guardrail_trap_phase_invalid_during_alloc:
[----:B------:R-:W-:Y:S05]  /*a8f0*/  BPT.TRAP 0x1 ;  /* 0x000000040000795c */ /* 0x000fea0000300000 */
[----:B------:R-:W-:-:S04]  /*a900*/  MOV R3, 0x0 ;  /* 0x0000000000037802 */ /* 0x000fc80000000f00 */
[----:B------:R-:W-:Y:S05]  /*a910*/  RET.REL.NODEC R2 `(_ZN7cutlass13device_kernelINS_4gemm6kernel13GemmUniversalIN4cute5tupleIJiiiiEEENS1_10collective13CollectiveMmaINS1_35MainloopSm100TmaUmmaWarpSpecializedILi8ELi2ELi4ENS5_IJNS4_1CILi2EEENSA_ILi1EEESC_EEEEENS5_IJNSA_ILi128EEENSA_ILi256EEENSA_ILi64EEEEEENS_6half_tENS5_IJlSC_lEEESJ_SK_NS4_8TiledMMAINS4_8MMA_AtomIJNS4_26SM100_MMA_F16BF16_2x1SM_SSISJ_SJ_fLi128ELi256ELNS4_4UMMA5MajorE0ELSP_0ELNSO_7ScaleInE0ELSQ_0EEEEEENS4_6LayoutINS5_IJSC_SC_SC_EEENS5_IJNSA_ILi0EEESV_SV_EEEEENS5_IJNS4_10UnderscoreESY_SY_EEEEENS4_18SM100_TMA_2SM_LOADENS4_14ComposedLayoutINS4_7SwizzleILi3ELi4ELi3EEENS4_18smem_ptr_flag_bitsILi16EEENST_INS5_IJNSA_ILi8EEESH_EEENS5_IJSH_SC_EEEEEEEvNS4_8identityES11_S1B_vS1C_EENS_8epilogue10collective18CollectiveEpilogueINS1E_23Sm100TmaWarpSpecializedILi4ELi2ELi32ELb1ELb0EEEJNS5_IJSH_SG_SH_EEENS5_IJNST_ISH_SC_EENST_INS5_IJNSA_ILi32EEESB_EEENS5_IJSC_SF_EEEEEEEESJ_SK_SJ_SK_NS1E_6fusion15FusionCallbacksIS1I_NS1Q_17LinearCombinationISJ_fSJ_fLNS_15FloatRoundStyleE2EEES1J_S1P_JEEENS4_5SM1004TMEM4LOAD26SM100_TMEM_LOAD_32dp32b32xENS4_13SM90_TMA_LOADENS12_INS13_ILi2ELi4ELi3EEES16_NST_INS5_IJS17_S1L_EEENS5_IJS1L_SC_EEEEEEENS4_39AutoVectorizingCopyWithAssumedAlignmentILi128EEENS4_14SM90_TMA_STOREES25_S27_S27_EEEvvEEEEvNT_6ParamsE) ;  /* 0xffffff5402b87950 */ /* 0x000fea0003c3ffff */
        .weak           $__internal_2_$__cuda_sm10x_tcgen05_guardrail_trap_unallocated_columns_being_dealloced
        .type           $__internal_2_$__cuda_sm10x_tcgen05_guardrail_trap_unallocated_columns_being_dealloced,@function
        .size           $__internal_2_$__cuda_sm10x_tcgen05_guardrail_trap_unallocated_columns_being_dealloced,(.L_x_209 - $__internal_2_$__cuda_sm10x_tcgen05_guardrail_trap_unallocated_columns_being_dealloced)
$__internal_2_$__cuda_sm10x_tcgen05_guardrail_trap_unallocated_columns_being_dealloced:
[----:B------:R-:W-:Y:S05]  /*a920*/  BPT.TRAP 0x1 ;  /* 0x000000040000795c */ /* 0x000fea0000300000 */
[----:B------:R-:W-:-:S04]  /*a930*/  HFMA2 R3, -RZ, RZ, 0, 0 ;  /* 0x00000000ff037431 */ /* 0x000fc800000001ff */
[----:B------:R-:W-:Y:S05]  /*a940*/  RET.REL.NODEC R2 `(_ZN7cutlass13device_kernelINS_4gemm6kernel13GemmUniversalIN4cute5tupleIJiiiiEEENS1_10collective13CollectiveMmaINS1_35MainloopSm100TmaUmmaWarpSpecializedILi8ELi2ELi4ENS5_IJNS4_1CILi2EEENSA_ILi1EEESC_EEEEENS5_IJNSA_ILi128EEENSA_ILi256EEENSA_ILi64EEEEEENS_6half_tENS5_IJlSC_lEEESJ_SK_NS4_8TiledMMAINS4_8MMA_AtomIJNS4_26SM100_MMA_F16BF16_2x1SM_SSISJ_SJ_fLi128ELi256ELNS4_4UMMA5MajorE0ELSP_0ELNSO_7ScaleInE0ELSQ_0EEEEEENS4_6LayoutINS5_IJSC_SC_SC_EEENS5_IJNSA_ILi0EEESV_SV_EEEEENS5_IJNS4_10UnderscoreESY_SY_EEEEENS4_18SM100_TMA_2SM_LOADENS4_14ComposedLayoutINS4_7SwizzleILi3ELi4ELi3EEENS4_18smem_ptr_flag_bitsILi16EEENST_INS5_IJNSA_ILi8EEESH_EEENS5_IJSH_SC_EEEEEEEvNS4_8identityES11_S1B_vS1C_EENS_8epilogue10collective18CollectiveEpilogueINS1E_23Sm100TmaWarpSpecializedILi4ELi2ELi32ELb1ELb0EEEJNS5_IJSH_SG_SH_EEENS5_IJNST_ISH_SC_EENST_INS5_IJNSA_ILi32EEESB_EEENS5_IJSC_SF_EEEEEEEESJ_SK_SJ_SK_NS1E_6fusion15FusionCallbacksIS1I_NS1Q_17LinearCombinationISJ_fSJ_fLNS_15FloatRoundStyleE2EEES1J_S1P_JEEENS4_5SM1004TMEM4LOAD26SM100_TMEM_LOAD_32dp32b32xENS4_13SM90_TMA_LOADENS12_INS13_ILi2ELi4ELi3EEES16_NST_INS5_IJS17_S1L_EEENS5_IJS1L_SC_EEEEEEENS4_39AutoVectorizingCopyWithAssumedAlignmentILi128EEENS4_14SM90_TMA_STOREES25_S27_S27_EEEvvEEEEvNT_6ParamsE) ;  /* 0xffffff5402ac7950 */ /* 0x000fea0003c3ffff */
.L_x_208:
[----:B------:R-:W-:-:S00]  /*a950*/  BRA `(.L_x_208) ;  /* 0xfffffffc00fc7947 */ /* 0x000fc0000383ffff */
[----:B------:R-:W-:-:S00]  /*a960*/  NOP ;  /* 0x0000000000007918 */ /* 0x000fc00000000000 */
        /* <DEDUP_REMOVED lines=9> */
.L_x_209:


//--------------------- .nv.global.init           --------------------------
	.section	.nv.global.init,"aw",@progbits
.nv.global.init:
	.type		$str$27,@object
	.size		$str$27,($str$28 - $str$27)
$str$27:
        /*0000*/ 	.byte	0x28, 0x61, 0x64, 0x64, 0x72, 0x65, 0x73, 0x73, 0x20, 0x26, 0x20, 0x6d, 0x61, 0x73, 0x6b, 0x29
        /*0010*/ 	.byte	0x20, 0x3d, 0x3d, 0x20, 0x30, 0x00
	.type		$str$28,@object
	.size		$str$28,($str$26 - $str$28)
$str$28:
        /*0016*/ 	.byte	0x2f, 0x74, 0x6d, 0x70, 0x2f, 0x63, 0x75, 0x74, 0x6c, 0x61, 0x73, 0x73, 0x5f, 0x73, 0x77, 0x65
        /*0026*/ 	.byte	0x65, 0x70, 0x5f, 0x73, 0x72, 0x63, 0x2f, 0x69, 0x6e, 0x63, 0x6c, 0x75, 0x64, 0x65, 0x2f, 0x63
        /*0036*/ 	.byte	0x75, 0x74, 0x65, 0x2f, 0x70, 0x6f, 0x69, 0x6e, 0x74, 0x65, 0x72, 0x5f, 0x66, 0x6c, 0x61, 0x67
        /*0046*/ 	.byte	0x67, 0x65, 0x64, 0x2e, 0x68, 0x70, 0x70, 0x00
	.type		$str$26,@object
	.size		$str$26,($str$25 - $str$26)
$str$26:
        /*004e*/ 	.byte	0x2f, 0x74, 0x6d, 0x70, 0x2f, 0x63, 0x75, 0x74, 0x6c, 0x61, 0x73, 0x73, 0x5f, 0x73, 0x77, 0x65
        /*005e*/ 	.byte	0x65, 0x70, 0x5f, 0x73, 0x72, 0x63, 0x2f, 0x69, 0x6e, 0x63, 0x6c, 0x75, 0x64, 0x65, 0x2f, 0x63
        /*006e*/ 	.byte	0x75, 0x74, 0x65, 0x2f, 0x61, 0x74, 0x6f, 0x6d, 0x2f, 0x63, 0x6f, 0x70, 0x79, 0x5f, 0x74, 0x72
        /*007e*/ 	.byte	0x61, 0x69, 0x74, 0x73, 0x5f, 0x73, 0x6d, 0x31, 0x30, 0x30, 0x2e, 0x68, 0x70, 0x70, 0x00
	.type		$str$25,@object
	.size		$str$25,(__unnamed_1 - $str$25)
$str$25:
        /*008d*/ 	.byte	0x28, 0x28, 0x75, 0x69, 0x6e, 0x74, 0x33, 0x32, 0x5f, 0x74, 0x28, 0x74, 0x68, 0x72, 0x65, 0x61
        /*009d*/ 	.byte	0x64, 0x49, 0x64, 0x78, 0x2e, 0x78, 0x29, 0x20, 0x2f, 0x20, 0x33, 0x32, 0x29, 0x20, 0x25, 0x20
        /*00ad*/ 	.byte	0x34, 0x29, 0x20, 0x3d, 0x3d, 0x20, 0x28, 0x28, 0x28, 0x74, 0x6d, 0x65, 0x6d, 0x5f, 0x61, 0x64
        /*00bd*/ 	.byte	0x64, 0x72, 0x20, 0x3e, 0x3e, 0x20, 0x31, 0x36, 0x29, 0x20, 0x2f, 0x20, 0x33, 0x32, 0x29, 0x20
        /*00cd*/ 	.byte	0x25, 0x20, 0x34, 0x29, 0x00
	.type		__unnamed_1,@object
	.size		__unnamed_1,(__unnamed_2 - __unnamed_1)
__unnamed_1:
        /*00d2*/ 	.byte	0x61, 0x75, 0x74, 0x6f, 0x20, 0x63, 0x75, 0x74, 0x65, 0x3a, 0x3a, 0x61, 0x73, 0x5f, 0x70, 0x6f
        /* <DEDUP_REMOVED lines=24> */
        /*0262*/ 	.byte	0x39, 0x36, 0x3e, 0x3e, 0x3e, 0x3e, 0x5d, 0x00
	.type		__unnamed_2,@object
	.size		__unnamed_2,(.L_2 - __unnamed_2)
__unnamed_2:
        /* <DEDUP_REMOVED lines=42> */
        /*050a*/ 	.byte	0x3e, 0x3e, 0x5d, 0x00
.L_2:


//--------------------- .nv.shared._ZN7cutlass13device_kernelINS_4gemm6kernel13GemmUniversalIN4cute5tupleIJiiiiEEENS1_10collective13CollectiveMmaINS1_35MainloopSm100TmaUmmaWarpSpecializedILi8ELi2ELi4ENS5_IJNS4_1CILi2EEENSA_ILi1EEESC_EEEEENS5_IJNSA_ILi128EEENSA_ILi256EEENSA_ILi64EEEEEENS_6half_tENS5_IJlSC_lEEESJ_SK_NS4_8TiledMMAINS4_8MMA_AtomIJNS4_26SM100_MMA_F16BF16_2x1SM_SSISJ_SJ_fLi128ELi256ELNS4_4UMMA5MajorE0ELSP_0ELNSO_7ScaleInE0ELSQ_0EEEEEENS4_6LayoutINS5_IJSC_SC_SC_EEENS5_IJNSA_ILi0EEESV_SV_EEEEENS5_IJNS4_10UnderscoreESY_SY_EEEEENS4_18SM100_TMA_2SM_LOADENS4_14ComposedLayoutINS4_7SwizzleILi3ELi4ELi3EEENS4_18smem_ptr_flag_bitsILi16EEENST_INS5_IJNSA_ILi8EEESH_EEENS5_IJSH_SC_EEEEEEEvNS4_8identityES11_S1B_vS1C_EENS_8epilogue10collective18CollectiveEpilogueINS1E_23Sm100TmaWarpSpecializedILi4ELi2ELi32ELb1ELb0EEEJNS5_IJSH_SG_SH_EEENS5_IJNST_ISH_SC_EENST_INS5_IJNSA_ILi32EEESB_EEENS5_IJSC_SF_EEEEEEEESJ_SK_SJ_SK_NS1E_6fusion15FusionCallbacksIS1I_NS1Q_17LinearCombinationISJ_fSJ_fLNS_15FloatRoundStyleE2EEES1J_S1P_JEEENS4_5SM1004TMEM4LOAD26SM100_TMEM_LOAD_32dp32b32xENS4_13SM90_TMA_LOADENS12_INS13_ILi2ELi4ELi3EEES16_NST_INS5_IJS17_S1L_EEENS5_IJS1L_SC_EEEEEEENS4_39AutoVectorizingCopyWithAssumedAlignmentILi128EEENS4_14SM90_TMA_STOREES25_S27_S27_EEEvvEEEEvNT_6ParamsE --------------------------
	.section	.nv.shared._ZN7cutlass13device_kernelINS_4gemm6kernel13GemmUniversalIN4cute5tupleIJiiiiEEENS1_10collective13CollectiveMmaINS1_35MainloopSm100TmaUmmaWarpSpecializedILi8ELi2ELi4ENS5_IJNS4_1CILi2EEENSA_ILi1EEESC_EEEEENS5_IJNSA_ILi128EEENSA_ILi256EEENSA_ILi64EEEEEENS_6half_tENS5_IJlSC_lEEESJ_SK_NS4_8TiledMMAINS4_8MMA_AtomIJNS4_26SM100_MMA_F16BF16_2x1SM_SSISJ_SJ_fLi128ELi256ELNS4_4UMMA5MajorE0ELSP_0ELNSO_7ScaleInE0ELSQ_0EEEEEENS4_6LayoutINS5_IJSC_SC_SC_EEENS5_IJNSA_ILi0EEESV_SV_EEEEENS5_IJNS4_10UnderscoreESY_SY_EEEEENS4_18SM100_TMA_2SM_LOADENS4_14ComposedLayoutINS4_7SwizzleILi3ELi4ELi3EEENS4_18smem_ptr_flag_bitsILi16EEENST_INS5_IJNSA_ILi8EEESH_EEENS5_IJSH_SC_EEEEEEEvNS4_8identityES11_S1B_vS1C_EENS_8epilogue10collective18CollectiveEpilogueINS1E_23Sm100TmaWarpSpecializedILi4ELi2ELi32ELb1ELb0EEEJNS5_IJSH_SG_SH_EEENS5_IJNST_ISH_SC_EENST_INS5_IJNSA_ILi32EEESB_EEENS5_IJSC_SF_EEEEEEEESJ_SK_SJ_SK_NS1E_6fusion15FusionCallbacksIS1I_NS1Q_17LinearCombinationISJ_fSJ_fLNS_15FloatRoundStyleE2EEES1J_S1P_JEEENS4_5SM1004TMEM4LOAD26SM100_TMEM_LOAD_32dp32b32xENS4_13SM90_TMA_LOADENS12_INS13_ILi2ELi4ELi3EEES16_NST_INS5_IJS17_S1L_EEENS5_IJS1L_SC_EEEEEEENS4_39AutoVectorizingCopyWithAssumedAlignmentILi128EEENS4_14SM90_TMA_STOREES25_S27_S27_EEEvvEEEEvNT_6ParamsE,"aw",@nobits
	.sectionflags	@""
	.align	16
	.zero		1024


//--------------------- .nv.shared.reserved.0     --------------------------
	.section	.nv.shared.reserved.0,"aw",@nobits
	.weak		__nv_reservedSMEM_offset_0_alias
	.size		__nv_reservedSMEM_offset_0_alias, 0, 64
	.other		__nv_reservedSMEM_offset_0_alias,@"STO_CUDA_RESERVED_SHARED STV_DEFAULT"
__nv_reservedSMEM_offset_0_alias:
	.zero		0
.nv.shared.reserved.0:
	.zero		64
	.weak		__nv_reservedSMEM_tcgen05_partition
	.type		__nv_reservedSMEM_tcgen05_partition,@object
	.size		__nv_reservedSMEM_tcgen05_partition,(.L_0 - __nv_reservedSMEM_tcgen05_partition)
__nv_reservedSMEM_tcgen05_partition:
	.zero		32
.L_0:


//--------------------- .nv.global                --------------------------
	.section	.nv.global,"aw",@nobits
.nv.global:
	.type		_ZN39_INTERNAL_db71abbe_4_k_cu_4bccedb0_67594cute1_E,@object
	.size		_ZN39_INTERNAL_db71abbe_4_k_cu_4bccedb0_67594cute1_E,(_ZN39_INTERNAL_db71abbe_4_k_cu_4bccedb0_67594cuda3std3__45__cpo6cbeginE - _ZN39_INTERNAL_db71abbe_4_k_cu_4bccedb0_67594cute1_E)
_ZN39_INTERNAL_db71abbe_4_k_cu_4bccedb0_67594cute1_E:
	.zero		1
	.type		_ZN39_INTERNAL_db71abbe_4_k_cu_4bccedb0_67594cuda3std3__45__cpo6cbeginE,@object
	.size		_ZN39_INTERNAL_db71abbe_4_k_cu_4bccedb0_67594cuda3std3__45__cpo6cbeginE,(_ZN39_INTERNAL_db71abbe_4_k_cu_4bccedb0_67594cuda3std3__48in_placeE - _ZN39_INTERNAL_db71abbe_4_k_cu_4bccedb0_67594cuda3std3__45__cpo6cbeginE)
_ZN39_INTERNAL_db71abbe_4_k_cu_4bccedb0_67594cuda3std3__45__cpo6cbeginE:
	.zero		1
	.type		_ZN39_INTERNAL_db71abbe_4_k_cu_4bccedb0_67594cuda3std3__48in_placeE,@object
	.size		_ZN39_INTERNAL_db71abbe_4_k_cu_4bccedb0_67594cuda3std3__48in_placeE,(_ZN39_INTERNAL_db71abbe_4_k_cu_4bccedb0_67594cuda3std6ranges3__45__cpo9iter_moveE - _ZN39_INTERNAL_db71abbe_4_k_cu_4bccedb0_67594cuda3std3__48in_placeE)
_ZN39_INTERNAL_db71abbe_4_k_cu_4bccedb0_67594cuda3std3__48in_placeE:
	.zero		1
	.type		_ZN39_INTERNAL_db71abbe_4_k_cu_4bccedb0_67594cuda3std6ranges3__45__cpo9iter_moveE,@object
	.size		_ZN39_INTERNAL_db71abbe_4_k_cu_4bccedb0_67594cuda3std6ranges3__45__cpo9iter_moveE,(_ZN39_INTERNAL_db71abbe_4_k_cu_4bccedb0_67594cuda3std3__45__cpo5beginE - _ZN39_INTERNAL_db71abbe_4_k_cu_4bccedb0_67594cuda3std6ranges3__45__cpo9iter_moveE)
_ZN39_INTERNAL_db71abbe_4_k_cu_4bccedb0_67594cuda3std6ranges3__45__cpo9iter_moveE:
	.zero		1
	.type		_ZN39_INTERNAL_db71abbe_4_k_cu_4bccedb0_67594cuda3std3__45__cpo5beginE,@object
	.size		_ZN39_INTERNAL_db71abbe_4_k_cu_4bccedb0_67594cuda3std3__45__cpo5beginE,(_ZN39_INTERNAL_db71abbe_4_k_cu_4bccedb0_67594cuda3std3__441_GLOBAL__N__db71abbe_4_k_cu_4bccedb0_67596ignoreE - _ZN39_INTERNAL_db71abbe_4_k_cu_4bccedb0_67594cuda3std3__45__cpo5beginE)
_ZN39_INTERNAL_db71abbe_4_k_cu_4bccedb0_67594cuda3std3__45__cpo5beginE:
	.zero		1
	.type		_ZN39_INTERNAL_db71abbe_4_k_cu_4bccedb0_67594cuda3std3__441_GLOBAL__N__db71abbe_4_k_cu_4bccedb0_67596ignoreE,@object
	.size		_ZN39_INTERNAL_db71abbe_4_k_cu_4bccedb0_67594cuda3std3__441_GLOBAL__N__db71abbe_4_k_cu_4bccedb0_67596ignoreE,(_ZN39_INTERNAL_db71abbe_4_k_cu_4bccedb0_67594cute7productE - _ZN39_INTERNAL_db71abbe_4_k_cu_4bccedb0_67594cuda3std3__441_GLOBAL__N__db71abbe_4_k_cu_4bccedb0_67596ignoreE)
_ZN39_INTERNAL_db71abbe_4_k_cu_4bccedb0_67594cuda3std3__441_GLOBAL__N__db71abbe_4_k_cu_4bccedb0_67596ignoreE:
	.zero		1
	.type		_ZN39_INTERNAL_db71abbe_4_k_cu_4bccedb0_67594cute7productE,@object
	.size		_ZN39_INTERNAL_db71abbe_4_k_cu_4bccedb0_67594cute7productE,(_ZN39_INTERNAL_db71abbe_4_k_cu_4bccedb0_67594cuda3std3__45__cpo3endE - _ZN39_INTERNAL_db71abbe_4_k_cu_4bccedb0_67594cute7productE)
_ZN39_INTERNAL_db71abbe_4_k_cu_4bccedb0_67594cute7productE:
	.zero		1
	.type		_ZN39_INTERNAL_db71abbe_4_k_cu_4bccedb0_67594cuda3std3__45__cpo3endE,@object
	.size		_ZN39_INTERNAL_db71abbe_4_k_cu_4bccedb0_67594cuda3std3__45__cpo3endE,(_ZN39_INTERNAL_db71abbe_4_k_cu_4bccedb0_67594cuda3std3__419piecewise_constructE - _ZN39_INTERNAL_db71abbe_4_k_cu_4bccedb0_67594cuda3std3__45__cpo3endE)
_ZN39_INTERNAL_db71abbe_4_k_cu_4bccedb0_67594cuda3std3__45__cpo3endE:
	.zero		1
	.type		_ZN39_INTERNAL_db71abbe_4_k_cu_4bccedb0_67594cuda3std3__419piecewise_constructE,@object
	.size		_ZN39_INTERNAL_db71abbe_4_k_cu_4bccedb0_67594cuda3std3__419piecewise_constructE,(_ZN39_INTERNAL_db71abbe_4_k_cu_4bccedb0_67594cuda3std3__45__cpo4cendE - _ZN39_INTERNAL_db71abbe_4_k_cu_4bccedb0_67594cuda3std3__419piecewise_constructE)
_ZN39_INTERNAL_db71abbe_4_k_cu_4bccedb0_67594cuda3std3__419piecewise_constructE:
	.zero		1
	.type		_ZN39_INTERNAL_db71abbe_4_k_cu_4bccedb0_67594cuda3std3__45__cpo4cendE,@object
	.size		_ZN39_INTERNAL_db71abbe_4_k_cu_4bccedb0_67594cuda3std3__45__cpo4cendE,(_ZN39_INTERNAL_db71abbe_4_k_cu_4bccedb0_67594cuda3std6ranges3__45__cpo4swapE - _ZN39_INTERNAL_db71abbe_4_k_cu_4bccedb0_67594cuda3std3__45__cpo4cendE)
_ZN39_INTERNAL_db71abbe_4_k_cu_4bccedb0_67594cuda3std3__45__cpo4cendE:
	.zero		1
	.type		_ZN39_INTERNAL_db71abbe_4_k_cu_4bccedb0_67594cuda3std6ranges3__45__cpo4swapE,@object
	.size		_ZN39_INTERNAL_db71abbe_4_k_cu_4bccedb0_67594cuda3std6ranges3__45__cpo4swapE,(.L_10 - _ZN39_INTERNAL_db71abbe_4_k_cu_4bccedb0_67594cuda3std6ranges3__45__cpo4swapE)
_ZN39_INTERNAL_db71abbe_4_k_cu_4bccedb0_67594cuda3std6ranges3__45__cpo4swapE:
	.zero		1
.L_10:


//--------------------- .nv.constant0._ZN7cutlass13device_kernelINS_4gemm6kernel13GemmUniversalIN4cute5tupleIJiiiiEEENS1_10collective13CollectiveMmaINS1_35MainloopSm100TmaUmmaWarpSpecializedILi8ELi2ELi4ENS5_IJNS4_1CILi2EEENSA_ILi1EEESC_EEEEENS5_IJNSA_ILi128EEENSA_ILi256EEENSA_ILi64EEEEEENS_6half_tENS5_IJlSC_lEEESJ_SK_NS4_8TiledMMAINS4_8MMA_AtomIJNS4_26SM100_MMA_F16BF16_2x1SM_SSISJ_SJ_fLi128ELi256ELNS4_4UMMA5MajorE0ELSP_0ELNSO_7ScaleInE0ELSQ_0EEEEEENS4_6LayoutINS5_IJSC_SC_SC_EEENS5_IJNSA_ILi0EEESV_SV_EEEEENS5_IJNS4_10UnderscoreESY_SY_EEEEENS4_18SM100_TMA_2SM_LOADENS4_14ComposedLayoutINS4_7SwizzleILi3ELi4ELi3EEENS4_18smem_ptr_flag_bitsILi16EEENST_INS5_IJNSA_ILi8EEESH_EEENS5_IJSH_SC_EEEEEEEvNS4_8identityES11_S1B_vS1C_EENS_8epilogue10collective18CollectiveEpilogueINS1E_23Sm100TmaWarpSpecializedILi4ELi2ELi32ELb1ELb0EEEJNS5_IJSH_SG_SH_EEENS5_IJNST_ISH_SC_EENST_INS5_IJNSA_ILi32EEESB_EEENS5_IJSC_SF_EEEEEEEESJ_SK_SJ_SK_NS1E_6fusion15FusionCallbacksIS1I_NS1Q_17LinearCombinationISJ_fSJ_fLNS_15FloatRoundStyleE2EEES1J_S1P_JEEENS4_5SM1004TMEM4LOAD26SM100_TMEM_LOAD_32dp32b32xENS4_13SM90_TMA_LOADENS12_INS13_ILi2ELi4ELi3EEES16_NST_INS5_IJS17_S1L_EEENS5_IJS1L_SC_EEEEEEENS4_39AutoVectorizingCopyWithAssumedAlignmentILi128EEENS4_14SM90_TMA_STOREES25_S27_S27_EEEvvEEEEvNT_6ParamsE --------------------------
	.section	.nv.constant0._ZN7cutlass13device_kernelINS_4gemm6kernel13GemmUniversalIN4cute5tupleIJiiiiEEENS1_10collective13CollectiveMmaINS1_35MainloopSm100TmaUmmaWarpSpecializedILi8ELi2ELi4ENS5_IJNS4_1CILi2EEENSA_ILi1EEESC_EEEEENS5_IJNSA_ILi128EEENSA_ILi256EEENSA_ILi64EEEEEENS_6half_tENS5_IJlSC_lEEESJ_SK_NS4_8TiledMMAINS4_8MMA_AtomIJNS4_26SM100_MMA_F16BF16_2x1SM_SSISJ_SJ_fLi128ELi256ELNS4_4UMMA5MajorE0ELSP_0ELNSO_7ScaleInE0ELSQ_0EEEEEENS4_6LayoutINS5_IJSC_SC_SC_EEENS5_IJNSA_ILi0EEESV_SV_EEEEENS5_IJNS4_10UnderscoreESY_SY_EEEEENS4_18SM100_TMA_2SM_LOADENS4_14ComposedLayoutINS4_7SwizzleILi3ELi4ELi3EEENS4_18smem_ptr_flag_bitsILi16EEENST_INS5_IJNSA_ILi8EEESH_EEENS5_IJSH_SC_EEEEEEEvNS4_8identityES11_S1B_vS1C_EENS_8epilogue10collective18CollectiveEpilogueINS1E_23Sm100TmaWarpSpecializedILi4ELi2ELi32ELb1ELb0EEEJNS5_IJSH_SG_SH_EEENS5_IJNST_ISH_SC_EENST_INS5_IJNSA_ILi32EEESB_EEENS5_IJSC_SF_EEEEEEEESJ_SK_SJ_SK_NS1E_6fusion15FusionCallbacksIS1I_NS1Q_17LinearCombinationISJ_fSJ_fLNS_15FloatRoundStyleE2EEES1J_S1P_JEEENS4_5SM1004TMEM4LOAD26SM100_TMEM_LOAD_32dp32b32xENS4_13SM90_TMA_LOADENS12_INS13_ILi2ELi4ELi3EEES16_NST_INS5_IJS17_S1L_EEENS5_IJS1L_SC_EEEEEEENS4_39AutoVectorizingCopyWithAssumedAlignmentILi128EEENS4_14SM90_TMA_STOREES25_S27_S27_EEEvvEEEEvNT_6ParamsE,"a",@progbits
	.sectionflags	@""
	.align	4
.nv.constant0._ZN7cutlass13device_kernelINS_4gemm6kernel13GemmUniversalIN4cute5tupleIJiiiiEEENS1_10collective13CollectiveMmaINS1_35MainloopSm100TmaUmmaWarpSpecializedILi8ELi2ELi4ENS5_IJNS4_1CILi2EEENSA_ILi1EEESC_EEEEENS5_IJNSA_ILi128EEENSA_ILi256EEENSA_ILi64EEEEEENS_6half_tENS5_IJlSC_lEEESJ_SK_NS4_8TiledMMAINS4_8MMA_AtomIJNS4_26SM100_MMA_F16BF16_2x1SM_SSISJ_SJ_fLi128ELi256ELNS4_4UMMA5MajorE0ELSP_0ELNSO_7ScaleInE0ELSQ_0EEEEEENS4_6LayoutINS5_IJSC_SC_SC_EEENS5_IJNSA_ILi0EEESV_SV_EEEEENS5_IJNS4_10UnderscoreESY_SY_EEEEENS4_18SM100_TMA_2SM_LOADENS4_14ComposedLayoutINS4_7SwizzleILi3ELi4ELi3EEENS4_18smem_ptr_flag_bitsILi16EEENST_INS5_IJNSA_ILi8EEESH_EEENS5_IJSH_SC_EEEEEEEvNS4_8identityES11_S1B_vS1C_EENS_8epilogue10collective18CollectiveEpilogueINS1E_23Sm100TmaWarpSpecializedILi4ELi2ELi32ELb1ELb0EEEJNS5_IJSH_SG_SH_EEENS5_IJNST_ISH_SC_EENST_INS5_IJNSA_ILi32EEESB_EEENS5_IJSC_SF_EEEEEEEESJ_SK_SJ_SK_NS1E_6fusion15FusionCallbacksIS1I_NS1Q_17LinearCombinationISJ_fSJ_fLNS_15FloatRoundStyleE2EEES1J_S1P_JEEENS4_5SM1004TMEM4LOAD26SM100_TMEM_LOAD_32dp32b32xENS4_13SM90_TMA_LOADENS12_INS13_ILi2ELi4ELi3EEES16_NST_INS5_IJS17_S1L_EEENS5_IJS1L_SC_EEEEEEENS4_39AutoVectorizingCopyWithAssumedAlignmentILi128EEENS4_14SM90_TMA_STOREES25_S27_S27_EEEvvEEEEvNT_6ParamsE:
	.zero		2944


//--------------------- SYMBOLS --------------------------

	.type		.nv.reservedSmem.offset0,@object
	.size		.nv.reservedSmem.offset0,0x4
	.type		.nv.reservedSmem.cap,@object
	.size		.nv.reservedSmem.cap,0x4
	.type		__assertfail,@function
